//
// Generated by NVIDIA NVVM Compiler
//
// Compiler Build ID: CL-36424714
// Cuda compilation tools, release 13.0, V13.0.88
// Based on NVVM 20.0.0
//

.version 9.0
.target sm_100
.address_size 64

	// .globl	_Z13cuda_kernel_8PiS_S_ii

.visible .entry _Z13cuda_kernel_8PiS_S_ii(
	.param .u64 .ptr .align 1 _Z13cuda_kernel_8PiS_S_ii_param_0,
	.param .u64 .ptr .align 1 _Z13cuda_kernel_8PiS_S_ii_param_1,
	.param .u64 .ptr .align 1 _Z13cuda_kernel_8PiS_S_ii_param_2,
	.param .u32 _Z13cuda_kernel_8PiS_S_ii_param_3,
	.param .u32 _Z13cuda_kernel_8PiS_S_ii_param_4
)
{
	.reg .pred 	%p<68>;
	.reg .b32 	%r<616>;
	.reg .b64 	%rd<199>;

	ld.param.u64 	%rd13, [_Z13cuda_kernel_8PiS_S_ii_param_0];
	ld.param.u64 	%rd15, [_Z13cuda_kernel_8PiS_S_ii_param_1];
	ld.param.u64 	%rd14, [_Z13cuda_kernel_8PiS_S_ii_param_2];
	ld.param.u32 	%r207, [_Z13cuda_kernel_8PiS_S_ii_param_3];
	ld.param.u32 	%r208, [_Z13cuda_kernel_8PiS_S_ii_param_4];
	cvta.to.global.u64 	%rd1, %rd14;
	cvta.to.global.u64 	%rd2, %rd13;
	cvta.to.global.u64 	%rd3, %rd15;
	setp.gt.s32 	%p1, %r208, 3;
	@%p1 bra 	$L__BB0_20;
	setp.gt.s32 	%p7, %r208, 1;
	@%p7 bra 	$L__BB0_11;
	setp.eq.s32 	%p10, %r208, 0;
	@%p10 bra 	$L__BB0_35;
	setp.eq.s32 	%p11, %r208, 1;
	@%p11 bra 	$L__BB0_4;
	bra.uni 	$L__BB0_80;
$L__BB0_4:
	shr.s32 	%r378, %r207, 31;
	shr.u32 	%r379, %r378, 30;
	add.s32 	%r380, %r207, %r379;
	shr.s32 	%r13, %r380, 2;
	mov.u32 	%r14, %ctaid.x;
	shl.b32 	%r15, %r14, 2;
	mov.u32 	%r16, %tid.x;
	mul.lo.s32 	%r17, %r13, %r16;
	add.s32 	%r583, %r17, %r15;
	setp.lt.s32 	%p58, %r207, 4;
	@%p58 bra 	$L__BB0_80;
	mul.lo.s32 	%r19, %r207, %r14;
	shl.b32 	%r20, %r16, 2;
	add.s32 	%r382, %r583, 1;
	add.s32 	%r383, %r583, %r13;
	max.s32 	%r384, %r382, %r383;
	sub.s32 	%r21, %r384, %r583;
	and.b32  	%r22, %r21, 3;
	sub.s32 	%r385, %r17, %r384;
	add.s32 	%r386, %r385, %r15;
	setp.gt.u32 	%p59, %r386, -4;
	mov.b32 	%r582, 0;
	@%p59 bra 	$L__BB0_8;
	and.b32  	%r582, %r21, -4;
	add.s64 	%rd4, %rd2, 8;
	neg.s32 	%r556, %r582;
	shl.b32 	%r387, %r19, 1;
	add.s32 	%r388, %r387, %r20;
	add.s32 	%r555, %r388, 4;
	mul.lo.s32 	%r389, %r14, %r207;
	shl.b32 	%r390, %r389, 1;
	add.s32 	%r391, %r390, %r207;
	add.s32 	%r392, %r391, %r20;
	add.s32 	%r554, %r392, 3;
$L__BB0_7:
	mul.wide.s32 	%rd114, %r583, 4;
	add.s64 	%rd115, %rd4, %rd114;
	add.s32 	%r393, %r555, -4;
	mul.wide.u32 	%rd116, %r393, 4;
	add.s64 	%rd117, %rd3, %rd116;
	ld.global.u32 	%r394, [%rd117];
	ld.global.u32 	%r395, [%rd117+4];
	add.s32 	%r396, %r554, -3;
	mul.wide.u32 	%rd118, %r396, 4;
	add.s64 	%rd119, %rd3, %rd118;
	ld.global.u32 	%r397, [%rd119];
	add.s32 	%r398, %r554, -2;
	mul.wide.u32 	%rd120, %r398, 4;
	add.s64 	%rd121, %rd3, %rd120;
	ld.global.u32 	%r399, [%rd121];
	max.s32 	%r400, %r394, %r395;
	max.s32 	%r401, %r397, %r399;
	max.s32 	%r402, %r400, %r401;
	st.global.u32 	[%rd115+-8], %r402;
	add.s32 	%r403, %r555, -2;
	mul.wide.u32 	%rd122, %r403, 4;
	add.s64 	%rd123, %rd3, %rd122;
	ld.global.u32 	%r404, [%rd123];
	ld.global.u32 	%r405, [%rd123+4];
	add.s32 	%r406, %r554, -1;
	mul.wide.u32 	%rd124, %r406, 4;
	add.s64 	%rd125, %rd3, %rd124;
	ld.global.u32 	%r407, [%rd125];
	add.s32 	%r408, %r554, 4;
	mul.wide.u32 	%rd126, %r554, 4;
	add.s64 	%rd127, %rd3, %rd126;
	ld.global.u32 	%r409, [%rd127];
	max.s32 	%r410, %r404, %r405;
	max.s32 	%r411, %r407, %r409;
	max.s32 	%r412, %r410, %r411;
	st.global.u32 	[%rd115+-4], %r412;
	add.s32 	%r413, %r555, 2;
	mul.wide.u32 	%rd128, %r555, 4;
	add.s64 	%rd129, %rd3, %rd128;
	ld.global.u32 	%r414, [%rd129];
	ld.global.u32 	%r415, [%rd129+4];
	add.s32 	%r416, %r554, 1;
	mul.wide.u32 	%rd130, %r416, 4;
	add.s64 	%rd131, %rd3, %rd130;
	ld.global.u32 	%r417, [%rd131];
	add.s32 	%r418, %r554, 2;
	mul.wide.u32 	%rd132, %r418, 4;
	add.s64 	%rd133, %rd3, %rd132;
	ld.global.u32 	%r419, [%rd133];
	max.s32 	%r420, %r414, %r415;
	max.s32 	%r421, %r417, %r419;
	max.s32 	%r422, %r420, %r421;
	st.global.u32 	[%rd115], %r422;
	mul.wide.u32 	%rd134, %r413, 4;
	add.s64 	%rd135, %rd3, %rd134;
	ld.global.u32 	%r423, [%rd135];
	ld.global.u32 	%r424, [%rd135+4];
	add.s32 	%r425, %r554, 3;
	mul.wide.u32 	%rd136, %r425, 4;
	add.s64 	%rd137, %rd3, %rd136;
	ld.global.u32 	%r426, [%rd137];
	mul.wide.u32 	%rd138, %r408, 4;
	add.s64 	%rd139, %rd3, %rd138;
	ld.global.u32 	%r427, [%rd139];
	max.s32 	%r428, %r423, %r424;
	max.s32 	%r429, %r426, %r427;
	max.s32 	%r430, %r428, %r429;
	st.global.u32 	[%rd115+4], %r430;
	add.s32 	%r583, %r583, 4;
	add.s32 	%r556, %r556, 4;
	add.s32 	%r555, %r555, 8;
	add.s32 	%r554, %r554, 8;
	setp.eq.s32 	%p60, %r556, 0;
	@%p60 bra 	$L__BB0_8;
	bra.uni 	$L__BB0_7;
$L__BB0_8:
	setp.eq.s32 	%p61, %r22, 0;
	@%p61 bra 	$L__BB0_80;
	add.s32 	%r431, %r582, %r19;
	shl.b32 	%r432, %r431, 1;
	add.s32 	%r433, %r20, %r432;
	add.s32 	%r586, %r433, %r207;
	add.s32 	%r585, %r433, 1;
	neg.s32 	%r584, %r22;
$L__BB0_10:
	.pragma "nounroll";
	mul.wide.s32 	%rd140, %r583, 4;
	add.s64 	%rd141, %rd2, %rd140;
	add.s32 	%r434, %r585, -1;
	mul.wide.u32 	%rd142, %r434, 4;
	add.s64 	%rd143, %rd3, %rd142;
	ld.global.u32 	%r435, [%rd143];
	ld.global.u32 	%r436, [%rd143+4];
	add.s32 	%r437, %r586, 1;
	mul.wide.u32 	%rd144, %r586, 4;
	add.s64 	%rd145, %rd3, %rd144;
	ld.global.u32 	%r438, [%rd145];
	mul.wide.u32 	%rd146, %r437, 4;
	add.s64 	%rd147, %rd3, %rd146;
	ld.global.u32 	%r439, [%rd147];
	max.s32 	%r440, %r435, %r436;
	max.s32 	%r441, %r438, %r439;
	max.s32 	%r442, %r440, %r441;
	st.global.u32 	[%rd141], %r442;
	add.s32 	%r583, %r583, 1;
	add.s32 	%r586, %r586, 2;
	add.s32 	%r585, %r585, 2;
	add.s32 	%r584, %r584, 1;
	setp.eq.s32 	%p62, %r584, 0;
	@%p62 bra 	$L__BB0_80;
	bra.uni 	$L__BB0_10;
$L__BB0_11:
	setp.eq.s32 	%p8, %r208, 2;
	@%p8 bra 	$L__BB0_41;
	setp.eq.s32 	%p9, %r208, 3;
	@%p9 bra 	$L__BB0_13;
	bra.uni 	$L__BB0_80;
$L__BB0_13:
	mov.u32 	%r337, %ctaid.x;
	mov.u32 	%r338, %ntid.x;
	mov.u32 	%r51, %tid.x;
	mad.lo.s32 	%r593, %r337, %r338, %r51;
	mul.lo.s32 	%r53, %r207, %r207;
	setp.ge.s32 	%p46, %r593, %r53;
	@%p46 bra 	$L__BB0_80;
	add.s32 	%r340, %r593, %r207;
	max.s32 	%r341, %r53, %r340;
	setp.lt.s32 	%p47, %r340, %r53;
	selp.u32 	%r342, 1, 0, %p47;
	add.s32 	%r343, %r340, %r342;
	sub.s32 	%r344, %r341, %r343;
	div.u32 	%r345, %r344, %r207;
	add.s32 	%r346, %r345, %r342;
	add.s32 	%r54, %r346, 1;
	and.b32  	%r55, %r54, 3;
	setp.lt.u32 	%p48, %r346, 3;
	mov.b32 	%r594, 0;
	@%p48 bra 	$L__BB0_17;
	and.b32  	%r594, %r54, -4;
	shl.b32 	%r57, %r207, 2;
	not.b32 	%r347, %r51;
	add.s32 	%r348, %r207, %r347;
	mad.lo.s32 	%r349, %r348, %r207, %r207;
	add.s32 	%r562, %r349, -2;
	neg.s32 	%r561, %r594;
	mul.wide.s32 	%rd84, %r207, 4;
$L__BB0_16:
	add.s32 	%r350, %r562, 1;
	mul.wide.u32 	%rd78, %r350, 4;
	add.s64 	%rd79, %rd3, %rd78;
	ld.global.u32 	%r351, [%rd79];
	mul.wide.s32 	%rd80, %r593, 4;
	add.s64 	%rd81, %rd2, %rd80;
	st.global.u32 	[%rd81], %r351;
	add.s32 	%r352, %r562, -2;
	mul.wide.u32 	%rd82, %r562, 4;
	add.s64 	%rd83, %rd3, %rd82;
	ld.global.u32 	%r353, [%rd83];
	add.s64 	%rd85, %rd81, %rd84;
	st.global.u32 	[%rd85], %r353;
	add.s32 	%r354, %r562, -1;
	mul.wide.u32 	%rd86, %r354, 4;
	add.s64 	%rd87, %rd3, %rd86;
	ld.global.u32 	%r355, [%rd87];
	add.s64 	%rd88, %rd85, %rd84;
	st.global.u32 	[%rd88], %r355;
	mul.wide.u32 	%rd89, %r352, 4;
	add.s64 	%rd90, %rd3, %rd89;
	ld.global.u32 	%r356, [%rd90];
	add.s64 	%rd91, %rd88, %rd84;
	st.global.u32 	[%rd91], %r356;
	add.s32 	%r593, %r593, %r57;
	add.s32 	%r562, %r562, -4;
	add.s32 	%r561, %r561, 4;
	setp.eq.s32 	%p49, %r561, 0;
	@%p49 bra 	$L__BB0_17;
	bra.uni 	$L__BB0_16;
$L__BB0_17:
	setp.eq.s32 	%p50, %r55, 0;
	@%p50 bra 	$L__BB0_80;
	sub.s32 	%r357, %r207, %r51;
	mul.lo.s32 	%r358, %r207, %r357;
	sub.s32 	%r596, %r358, %r594;
	neg.s32 	%r595, %r55;
$L__BB0_19:
	.pragma "nounroll";
	mul.wide.s32 	%rd92, %r593, 4;
	add.s64 	%rd93, %rd2, %rd92;
	add.s32 	%r596, %r596, -1;
	mul.wide.u32 	%rd94, %r596, 4;
	add.s64 	%rd95, %rd3, %rd94;
	ld.global.u32 	%r359, [%rd95];
	st.global.u32 	[%rd93], %r359;
	add.s32 	%r593, %r593, %r207;
	add.s32 	%r595, %r595, 1;
	setp.eq.s32 	%p51, %r595, 0;
	@%p51 bra 	$L__BB0_80;
	bra.uni 	$L__BB0_19;
$L__BB0_20:
	setp.gt.s32 	%p2, %r208, 5;
	@%p2 bra 	$L__BB0_26;
	setp.eq.s32 	%p5, %r208, 4;
	@%p5 bra 	$L__BB0_48;
	setp.eq.s32 	%p6, %r208, 5;
	@%p6 bra 	$L__BB0_23;
	bra.uni 	$L__BB0_80;
$L__BB0_23:
	mov.u32 	%r301, %ctaid.x;
	mov.u32 	%r302, %ntid.x;
	mov.u32 	%r303, %tid.x;
	mad.lo.s32 	%r304, %r301, %r302, %r303;
	mul.lo.s32 	%r572, %r207, %r304;
	add.s32 	%r91, %r572, %r207;
	setp.lt.s32 	%p35, %r207, 1;
	@%p35 bra 	$L__BB0_80;
	add.s32 	%r306, %r572, 1;
	max.s32 	%r307, %r91, %r306;
	sub.s32 	%r92, %r307, %r572;
	and.b32  	%r93, %r92, 3;
	sub.s32 	%r308, %r572, %r307;
	setp.gt.u32 	%p36, %r308, -4;
	mov.b32 	%r607, 1;
	@%p36 bra 	$L__BB0_57;
	mul.wide.s32 	%rd51, %r91, 4;
	add.s64 	%rd52, %rd51, %rd3;
	add.s64 	%rd198, %rd52, -8;
	and.b32  	%r310, %r92, -4;
	neg.s32 	%r570, %r310;
	add.s64 	%rd6, %rd2, 8;
	mov.b32 	%r571, 0;
	bra.uni 	$L__BB0_55;
$L__BB0_26:
	setp.eq.s32 	%p3, %r208, 6;
	@%p3 bra 	$L__BB0_60;
	setp.eq.s32 	%p4, %r208, 7;
	@%p4 bra 	$L__BB0_28;
	bra.uni 	$L__BB0_80;
$L__BB0_28:
	shr.s32 	%r209, %r207, 31;
	shr.u32 	%r210, %r209, 30;
	add.s32 	%r211, %r207, %r210;
	shr.s32 	%r122, %r211, 2;
	mov.u32 	%r123, %ctaid.x;
	shl.b32 	%r124, %r123, 2;
	mov.u32 	%r125, %tid.x;
	mul.lo.s32 	%r126, %r122, %r125;
	add.s32 	%r611, %r126, %r124;
	setp.lt.s32 	%p12, %r207, 4;
	@%p12 bra 	$L__BB0_80;
	mul.lo.s32 	%r128, %r207, %r123;
	add.s32 	%r213, %r611, 1;
	add.s32 	%r214, %r611, %r122;
	max.s32 	%r215, %r213, %r214;
	sub.s32 	%r129, %r215, %r611;
	and.b32  	%r130, %r129, 3;
	sub.s32 	%r216, %r126, %r215;
	add.s32 	%r217, %r216, %r124;
	setp.gt.u32 	%p13, %r217, -4;
	mov.b32 	%r612, 0;
	@%p13 bra 	$L__BB0_32;
	and.b32  	%r612, %r129, -4;
	add.s64 	%rd10, %rd3, 8;
	shl.b32 	%r218, %r125, 1;
	add.s32 	%r219, %r128, %r218;
	add.s32 	%r581, %r219, 18;
	neg.s32 	%r580, %r612;
	add.s64 	%rd11, %rd2, 8;
$L__BB0_31:
	mul.wide.s32 	%rd16, %r581, 4;
	add.s64 	%rd17, %rd10, %rd16;
	mul.wide.s32 	%rd18, %r611, 4;
	add.s64 	%rd19, %rd11, %rd18;
	ld.global.u32 	%r220, [%rd17+-8];
	shr.u32 	%r221, %r220, 31;
	add.s32 	%r222, %r220, %r221;
	shr.s32 	%r223, %r222, 1;
	add.s32 	%r224, %r223, 50;
	st.global.u32 	[%rd19+-8], %r224;
	ld.global.u32 	%r225, [%rd17+-4];
	shr.u32 	%r226, %r225, 31;
	add.s32 	%r227, %r225, %r226;
	shr.s32 	%r228, %r227, 1;
	add.s32 	%r229, %r228, 50;
	st.global.u32 	[%rd19+-4], %r229;
	ld.global.u32 	%r230, [%rd17];
	shr.u32 	%r231, %r230, 31;
	add.s32 	%r232, %r230, %r231;
	shr.s32 	%r233, %r232, 1;
	add.s32 	%r234, %r233, 50;
	st.global.u32 	[%rd19], %r234;
	ld.global.u32 	%r235, [%rd17+4];
	shr.u32 	%r236, %r235, 31;
	add.s32 	%r237, %r235, %r236;
	shr.s32 	%r238, %r237, 1;
	add.s32 	%r239, %r238, 50;
	st.global.u32 	[%rd19+4], %r239;
	add.s32 	%r581, %r581, 4;
	add.s32 	%r580, %r580, 4;
	add.s32 	%r611, %r611, 4;
	setp.eq.s32 	%p14, %r580, 0;
	@%p14 bra 	$L__BB0_32;
	bra.uni 	$L__BB0_31;
$L__BB0_32:
	setp.eq.s32 	%p15, %r130, 0;
	@%p15 bra 	$L__BB0_80;
	add.s32 	%r240, %r612, %r128;
	shl.b32 	%r241, %r125, 1;
	add.s32 	%r242, %r240, %r241;
	add.s32 	%r614, %r242, 18;
	neg.s32 	%r613, %r130;
$L__BB0_34:
	.pragma "nounroll";
	mul.wide.s32 	%rd20, %r611, 4;
	add.s64 	%rd21, %rd2, %rd20;
	mul.wide.s32 	%rd22, %r614, 4;
	add.s64 	%rd23, %rd3, %rd22;
	ld.global.u32 	%r243, [%rd23];
	shr.u32 	%r244, %r243, 31;
	add.s32 	%r245, %r243, %r244;
	shr.s32 	%r246, %r245, 1;
	add.s32 	%r247, %r246, 50;
	st.global.u32 	[%rd21], %r247;
	add.s32 	%r611, %r611, 1;
	add.s32 	%r614, %r614, 1;
	add.s32 	%r613, %r613, 1;
	setp.ne.s32 	%p16, %r613, 0;
	@%p16 bra 	$L__BB0_34;
	bra.uni 	$L__BB0_80;
$L__BB0_35:
	mov.u32 	%r443, %ctaid.x;
	mov.u32 	%r444, %ntid.x;
	mov.u32 	%r1, %tid.x;
	mad.lo.s32 	%r445, %r443, %r444, %r1;
	mul.lo.s32 	%r551, %r207, %r445;
	add.s32 	%r3, %r551, %r207;
	setp.lt.s32 	%p63, %r207, 1;
	@%p63 bra 	$L__BB0_80;
	shl.b32 	%r4, %r1, 1;
	add.s32 	%r5, %r551, 1;
	max.s32 	%r446, %r3, %r5;
	sub.s32 	%r447, %r446, %r551;
	and.b32  	%r448, %r447, 1;
	setp.eq.b32 	%p64, %r448, 1;
	not.pred 	%p65, %p64;
	@%p65 bra 	$L__BB0_38;
	add.s32 	%r449, %r551, %r4;
	mul.wide.u32 	%rd148, %r449, 4;
	add.s64 	%rd149, %rd3, %rd148;
	ld.global.u32 	%r450, [%rd149];
	ld.global.u32 	%r451, [%rd1];
	mul.lo.s32 	%r452, %r451, %r450;
	add.s32 	%r453, %r449, 1;
	mul.wide.u32 	%rd150, %r453, 4;
	add.s64 	%rd151, %rd3, %rd150;
	ld.global.u32 	%r454, [%rd151];
	ld.global.u32 	%r455, [%rd1+4];
	mad.lo.s32 	%r456, %r455, %r454, %r452;
	add.s32 	%r457, %r449, 2;
	mul.wide.u32 	%rd152, %r457, 4;
	add.s64 	%rd153, %rd3, %rd152;
	ld.global.u32 	%r458, [%rd153];
	ld.global.u32 	%r459, [%rd1+8];
	mad.lo.s32 	%r460, %r459, %r458, %r456;
	add.s32 	%r461, %r449, 10;
	mul.wide.u32 	%rd154, %r461, 4;
	add.s64 	%rd155, %rd3, %rd154;
	ld.global.u32 	%r462, [%rd155];
	ld.global.u32 	%r463, [%rd1+12];
	mad.lo.s32 	%r464, %r463, %r462, %r460;
	add.s32 	%r465, %r449, 11;
	mul.wide.u32 	%rd156, %r465, 4;
	add.s64 	%rd157, %rd3, %rd156;
	ld.global.u32 	%r466, [%rd157];
	ld.global.u32 	%r467, [%rd1+16];
	mad.lo.s32 	%r468, %r467, %r466, %r464;
	add.s32 	%r469, %r449, 12;
	mul.wide.u32 	%rd158, %r469, 4;
	add.s64 	%rd159, %rd3, %rd158;
	ld.global.u32 	%r470, [%rd159];
	ld.global.u32 	%r471, [%rd1+20];
	mad.lo.s32 	%r472, %r471, %r470, %r468;
	add.s32 	%r473, %r449, 20;
	mul.wide.u32 	%rd160, %r473, 4;
	add.s64 	%rd161, %rd3, %rd160;
	ld.global.u32 	%r474, [%rd161];
	ld.global.u32 	%r475, [%rd1+24];
	mad.lo.s32 	%r476, %r475, %r474, %r472;
	add.s32 	%r477, %r449, 21;
	mul.wide.u32 	%rd162, %r477, 4;
	add.s64 	%rd163, %rd3, %rd162;
	ld.global.u32 	%r478, [%rd163];
	ld.global.u32 	%r479, [%rd1+28];
	mad.lo.s32 	%r480, %r479, %r478, %r476;
	add.s32 	%r481, %r449, 22;
	mul.wide.u32 	%rd164, %r481, 4;
	add.s64 	%rd165, %rd3, %rd164;
	ld.global.u32 	%r482, [%rd165];
	ld.global.u32 	%r483, [%rd1+32];
	mad.lo.s32 	%r484, %r483, %r482, %r480;
	mul.wide.s32 	%rd166, %r551, 4;
	add.s64 	%rd167, %rd2, %rd166;
	st.global.u32 	[%rd167], %r484;
	mov.u32 	%r551, %r5;
$L__BB0_38:
	setp.ge.s32 	%p66, %r5, %r3;
	@%p66 bra 	$L__BB0_80;
	add.s32 	%r553, %r551, 11;
	add.s32 	%r552, %r551, %r4;
$L__BB0_40:
	ld.param.u64 	%rd197, [_Z13cuda_kernel_8PiS_S_ii_param_2];
	ld.param.u64 	%rd196, [_Z13cuda_kernel_8PiS_S_ii_param_0];
	add.s32 	%r485, %r553, -11;
	mul.wide.u32 	%rd168, %r552, 4;
	add.s64 	%rd169, %rd3, %rd168;
	ld.global.u32 	%r486, [%rd169];
	cvta.to.global.u64 	%rd170, %rd197;
	ld.global.u32 	%r487, [%rd170];
	mul.lo.s32 	%r488, %r487, %r486;
	add.s32 	%r489, %r552, 1;
	mul.wide.u32 	%rd171, %r489, 4;
	add.s64 	%rd172, %rd3, %rd171;
	ld.global.u32 	%r490, [%rd172];
	ld.global.u32 	%r491, [%rd170+4];
	mad.lo.s32 	%r492, %r491, %r490, %r488;
	add.s32 	%r11, %r552, 2;
	mul.wide.u32 	%rd173, %r11, 4;
	add.s64 	%rd174, %rd3, %rd173;
	ld.global.u32 	%r493, [%rd174];
	ld.global.u32 	%r494, [%rd170+8];
	mad.lo.s32 	%r495, %r494, %r493, %r492;
	add.s32 	%r496, %r552, 10;
	mul.wide.u32 	%rd175, %r496, 4;
	add.s64 	%rd176, %rd3, %rd175;
	ld.global.u32 	%r497, [%rd176];
	ld.global.u32 	%r498, [%rd170+12];
	mad.lo.s32 	%r499, %r498, %r497, %r495;
	add.s32 	%r500, %r552, 11;
	mul.wide.u32 	%rd177, %r500, 4;
	add.s64 	%rd178, %rd3, %rd177;
	ld.global.u32 	%r501, [%rd178];
	ld.global.u32 	%r502, [%rd170+16];
	mad.lo.s32 	%r503, %r502, %r501, %r499;
	add.s32 	%r504, %r552, 12;
	mul.wide.u32 	%rd179, %r504, 4;
	add.s64 	%rd180, %rd3, %rd179;
	ld.global.u32 	%r505, [%rd180];
	ld.global.u32 	%r506, [%rd170+20];
	mad.lo.s32 	%r507, %r506, %r505, %r503;
	add.s32 	%r508, %r552, 20;
	mul.wide.u32 	%rd181, %r508, 4;
	add.s64 	%rd182, %rd3, %rd181;
	ld.global.u32 	%r509, [%rd182];
	ld.global.u32 	%r510, [%rd170+24];
	mad.lo.s32 	%r511, %r510, %r509, %r507;
	add.s32 	%r512, %r552, 21;
	mul.wide.u32 	%rd183, %r512, 4;
	add.s64 	%rd184, %rd3, %rd183;
	ld.global.u32 	%r513, [%rd184];
	ld.global.u32 	%r514, [%rd170+28];
	mad.lo.s32 	%r515, %r514, %r513, %r511;
	add.s32 	%r516, %r552, 22;
	mul.wide.u32 	%rd185, %r516, 4;
	add.s64 	%rd186, %rd3, %rd185;
	ld.global.u32 	%r517, [%rd186];
	ld.global.u32 	%r518, [%rd170+32];
	mad.lo.s32 	%r519, %r518, %r517, %r515;
	cvta.to.global.u64 	%rd187, %rd196;
	mul.wide.s32 	%rd188, %r485, 4;
	add.s64 	%rd189, %rd187, %rd188;
	st.global.u32 	[%rd189], %r519;
	ld.global.u32 	%r520, [%rd172];
	ld.global.u32 	%r521, [%rd170];
	mul.lo.s32 	%r522, %r521, %r520;
	ld.global.u32 	%r523, [%rd174];
	ld.global.u32 	%r524, [%rd170+4];
	mad.lo.s32 	%r525, %r524, %r523, %r522;
	add.s32 	%r526, %r552, 3;
	mul.wide.u32 	%rd190, %r526, 4;
	add.s64 	%rd191, %rd3, %rd190;
	ld.global.u32 	%r527, [%rd191];
	ld.global.u32 	%r528, [%rd170+8];
	mad.lo.s32 	%r529, %r528, %r527, %r525;
	ld.global.u32 	%r530, [%rd178];
	ld.global.u32 	%r531, [%rd170+12];
	mad.lo.s32 	%r532, %r531, %r530, %r529;
	ld.global.u32 	%r533, [%rd180];
	ld.global.u32 	%r534, [%rd170+16];
	mad.lo.s32 	%r535, %r534, %r533, %r532;
	add.s32 	%r536, %r552, 13;
	mul.wide.u32 	%rd192, %r536, 4;
	add.s64 	%rd193, %rd3, %rd192;
	ld.global.u32 	%r537, [%rd193];
	ld.global.u32 	%r538, [%rd170+20];
	mad.lo.s32 	%r539, %r538, %r537, %r535;
	ld.global.u32 	%r540, [%rd184];
	ld.global.u32 	%r541, [%rd170+24];
	mad.lo.s32 	%r542, %r541, %r540, %r539;
	ld.global.u32 	%r543, [%rd186];
	ld.global.u32 	%r544, [%rd170+28];
	mad.lo.s32 	%r545, %r544, %r543, %r542;
	add.s32 	%r546, %r552, 23;
	mul.wide.u32 	%rd194, %r546, 4;
	add.s64 	%rd195, %rd3, %rd194;
	ld.global.u32 	%r547, [%rd195];
	ld.global.u32 	%r548, [%rd170+32];
	mad.lo.s32 	%r549, %r548, %r547, %r545;
	st.global.u32 	[%rd189+4], %r549;
	add.s32 	%r12, %r553, 2;
	add.s32 	%r550, %r553, -9;
	setp.lt.s32 	%p67, %r550, %r3;
	mov.u32 	%r552, %r11;
	mov.u32 	%r553, %r12;
	@%p67 bra 	$L__BB0_40;
	bra.uni 	$L__BB0_80;
$L__BB0_41:
	mov.u32 	%r360, %ctaid.x;
	mov.u32 	%r361, %ntid.x;
	mov.u32 	%r35, %tid.x;
	mad.lo.s32 	%r589, %r360, %r361, %r35;
	mul.lo.s32 	%r37, %r207, %r207;
	setp.ge.s32 	%p52, %r589, %r37;
	@%p52 bra 	$L__BB0_80;
	mul.lo.s32 	%r38, %r207, %r35;
	add.s32 	%r363, %r589, %r207;
	max.s32 	%r364, %r37, %r363;
	setp.lt.s32 	%p53, %r363, %r37;
	selp.u32 	%r365, 1, 0, %p53;
	add.s32 	%r366, %r363, %r365;
	sub.s32 	%r367, %r364, %r366;
	div.u32 	%r368, %r367, %r207;
	add.s32 	%r369, %r368, %r365;
	add.s32 	%r39, %r369, 1;
	and.b32  	%r40, %r39, 3;
	setp.lt.u32 	%p54, %r369, 3;
	mov.b32 	%r588, 0;
	@%p54 bra 	$L__BB0_45;
	and.b32  	%r588, %r39, -4;
	neg.s32 	%r560, %r588;
	add.s32 	%r559, %r38, 3;
	shl.b32 	%r44, %r207, 2;
	mul.wide.s32 	%rd102, %r207, 4;
$L__BB0_44:
	add.s32 	%r370, %r559, -2;
	add.s32 	%r371, %r559, -3;
	mul.wide.u32 	%rd96, %r371, 4;
	add.s64 	%rd97, %rd3, %rd96;
	ld.global.u32 	%r372, [%rd97];
	mul.wide.s32 	%rd98, %r589, 4;
	add.s64 	%rd99, %rd2, %rd98;
	st.global.u32 	[%rd99], %r372;
	mul.wide.u32 	%rd100, %r370, 4;
	add.s64 	%rd101, %rd3, %rd100;
	ld.global.u32 	%r373, [%rd101];
	add.s64 	%rd103, %rd99, %rd102;
	st.global.u32 	[%rd103], %r373;
	add.s32 	%r374, %r559, -1;
	mul.wide.u32 	%rd104, %r374, 4;
	add.s64 	%rd105, %rd3, %rd104;
	ld.global.u32 	%r375, [%rd105];
	add.s64 	%rd106, %rd103, %rd102;
	st.global.u32 	[%rd106], %r375;
	mul.wide.u32 	%rd107, %r559, 4;
	add.s64 	%rd108, %rd3, %rd107;
	ld.global.u32 	%r376, [%rd108];
	add.s64 	%rd109, %rd106, %rd102;
	st.global.u32 	[%rd109], %r376;
	add.s32 	%r560, %r560, 4;
	add.s32 	%r559, %r559, 4;
	add.s32 	%r589, %r589, %r44;
	setp.eq.s32 	%p55, %r560, 0;
	@%p55 bra 	$L__BB0_45;
	bra.uni 	$L__BB0_44;
$L__BB0_45:
	setp.eq.s32 	%p56, %r40, 0;
	@%p56 bra 	$L__BB0_80;
	add.s32 	%r591, %r588, %r38;
	neg.s32 	%r590, %r40;
$L__BB0_47:
	.pragma "nounroll";
	mul.wide.s32 	%rd110, %r589, 4;
	add.s64 	%rd111, %rd2, %rd110;
	mul.wide.u32 	%rd112, %r591, 4;
	add.s64 	%rd113, %rd3, %rd112;
	ld.global.u32 	%r377, [%rd113];
	st.global.u32 	[%rd111], %r377;
	add.s32 	%r589, %r589, %r207;
	add.s32 	%r591, %r591, 1;
	add.s32 	%r590, %r590, 1;
	setp.eq.s32 	%p57, %r590, 0;
	@%p57 bra 	$L__BB0_80;
	bra.uni 	$L__BB0_47;
$L__BB0_48:
	mov.u32 	%r316, %ctaid.x;
	mov.u32 	%r317, %ntid.x;
	mov.u32 	%r66, %tid.x;
	mad.lo.s32 	%r598, %r316, %r317, %r66;
	mul.lo.s32 	%r68, %r207, %r207;
	setp.ge.s32 	%p40, %r598, %r68;
	@%p40 bra 	$L__BB0_80;
	add.s32 	%r319, %r598, %r207;
	max.s32 	%r320, %r68, %r319;
	setp.lt.s32 	%p41, %r319, %r68;
	selp.u32 	%r321, 1, 0, %p41;
	add.s32 	%r322, %r319, %r321;
	sub.s32 	%r323, %r320, %r322;
	div.u32 	%r324, %r323, %r207;
	add.s32 	%r325, %r324, %r321;
	add.s32 	%r69, %r325, 1;
	and.b32  	%r70, %r69, 3;
	setp.lt.u32 	%p42, %r325, 3;
	mov.b32 	%r599, 0;
	@%p42 bra 	$L__BB0_52;
	and.b32  	%r599, %r69, -4;
	shl.b32 	%r72, %r207, 2;
	neg.s32 	%r568, %r599;
	add.s32 	%r326, %r207, -2;
	mad.lo.s32 	%r567, %r207, %r326, %r66;
	add.s32 	%r327, %r207, -3;
	mad.lo.s32 	%r566, %r207, %r327, %r66;
	add.s32 	%r328, %r207, -4;
	mad.lo.s32 	%r565, %r207, %r328, %r66;
	add.s32 	%r329, %r207, -1;
	mad.lo.s32 	%r564, %r207, %r329, %r66;
	mul.wide.s32 	%rd66, %r207, 4;
$L__BB0_51:
	mul.wide.u32 	%rd60, %r564, 4;
	add.s64 	%rd61, %rd3, %rd60;
	ld.global.u32 	%r330, [%rd61];
	mul.wide.s32 	%rd62, %r598, 4;
	add.s64 	%rd63, %rd2, %rd62;
	st.global.u32 	[%rd63], %r330;
	mul.wide.u32 	%rd64, %r567, 4;
	add.s64 	%rd65, %rd3, %rd64;
	ld.global.u32 	%r331, [%rd65];
	add.s64 	%rd67, %rd63, %rd66;
	st.global.u32 	[%rd67], %r331;
	mul.wide.u32 	%rd68, %r566, 4;
	add.s64 	%rd69, %rd3, %rd68;
	ld.global.u32 	%r332, [%rd69];
	add.s64 	%rd70, %rd67, %rd66;
	st.global.u32 	[%rd70], %r332;
	mul.wide.u32 	%rd71, %r565, 4;
	add.s64 	%rd72, %rd3, %rd71;
	ld.global.u32 	%r333, [%rd72];
	add.s64 	%rd73, %rd70, %rd66;
	st.global.u32 	[%rd73], %r333;
	add.s32 	%r598, %r598, %r72;
	add.s32 	%r568, %r568, 4;
	sub.s32 	%r567, %r567, %r72;
	sub.s32 	%r566, %r566, %r72;
	sub.s32 	%r565, %r565, %r72;
	sub.s32 	%r564, %r564, %r72;
	setp.eq.s32 	%p43, %r568, 0;
	@%p43 bra 	$L__BB0_52;
	bra.uni 	$L__BB0_51;
$L__BB0_52:
	setp.eq.s32 	%p44, %r70, 0;
	@%p44 bra 	$L__BB0_80;
	not.b32 	%r334, %r599;
	add.s32 	%r335, %r334, %r207;
	mad.lo.s32 	%r601, %r207, %r335, %r66;
	neg.s32 	%r600, %r70;
$L__BB0_54:
	.pragma "nounroll";
	mul.wide.s32 	%rd74, %r598, 4;
	add.s64 	%rd75, %rd2, %rd74;
	mul.wide.u32 	%rd76, %r601, 4;
	add.s64 	%rd77, %rd3, %rd76;
	ld.global.u32 	%r336, [%rd77];
	st.global.u32 	[%rd75], %r336;
	add.s32 	%r598, %r598, %r207;
	sub.s32 	%r601, %r601, %r207;
	add.s32 	%r600, %r600, 1;
	setp.eq.s32 	%p45, %r600, 0;
	@%p45 bra 	$L__BB0_80;
	bra.uni 	$L__BB0_54;
$L__BB0_55:
	mul.wide.s32 	%rd53, %r572, 4;
	add.s64 	%rd54, %rd6, %rd53;
	ld.global.u32 	%r311, [%rd198+4];
	st.global.u32 	[%rd54+-8], %r311;
	ld.global.u32 	%r312, [%rd198];
	st.global.u32 	[%rd54+-4], %r312;
	ld.global.u32 	%r313, [%rd198+-4];
	st.global.u32 	[%rd54], %r313;
	ld.global.u32 	%r314, [%rd198+-8];
	st.global.u32 	[%rd54+4], %r314;
	add.s32 	%r572, %r572, 4;
	add.s64 	%rd198, %rd198, -16;
	add.s32 	%r571, %r571, 4;
	add.s32 	%r570, %r570, 4;
	setp.eq.s32 	%p37, %r570, 0;
	@%p37 bra 	$L__BB0_56;
	bra.uni 	$L__BB0_55;
$L__BB0_56:
	add.s32 	%r607, %r571, 1;
$L__BB0_57:
	setp.eq.s32 	%p38, %r93, 0;
	@%p38 bra 	$L__BB0_80;
	mul.wide.s32 	%rd55, %r91, 4;
	add.s64 	%rd12, %rd3, %rd55;
	neg.s32 	%r605, %r93;
$L__BB0_59:
	.pragma "nounroll";
	mul.wide.s32 	%rd56, %r572, 4;
	add.s64 	%rd57, %rd2, %rd56;
	mul.wide.s32 	%rd58, %r607, 4;
	sub.s64 	%rd59, %rd12, %rd58;
	ld.global.u32 	%r315, [%rd59];
	st.global.u32 	[%rd57], %r315;
	add.s32 	%r607, %r607, 1;
	add.s32 	%r572, %r572, 1;
	add.s32 	%r605, %r605, 1;
	setp.eq.s32 	%p39, %r605, 0;
	@%p39 bra 	$L__BB0_80;
	bra.uni 	$L__BB0_59;
$L__BB0_60:
	shl.b32 	%r101, %r207, 2;
	mov.u32 	%r248, %ctaid.x;
	mov.u32 	%r249, %ntid.x;
	mov.u32 	%r250, %tid.x;
	mad.lo.s32 	%r251, %r248, %r249, %r250;
	mul.lo.s32 	%r608, %r101, %r251;
	setp.lt.s32 	%p17, %r207, 1;
	@%p17 bra 	$L__BB0_80;
	shr.s32 	%r103, %r608, 2;
	add.s32 	%r253, %r608, 1;
	add.s32 	%r254, %r608, %r101;
	max.s32 	%r104, %r254, %r253;
	and.b32  	%r105, %r104, 1;
	setp.eq.s32 	%p18, %r104, %r253;
	mov.b32 	%r194, 0;
	mov.u32 	%r112, %r194;
	@%p18 bra 	$L__BB0_72;
	add.s32 	%r258, %r608, %r105;
	sub.s32 	%r194, %r104, %r258;
	sub.s32 	%r575, %r258, %r104;
	mov.b32 	%r112, 0;
	mov.b32 	%r574, -16;
	mov.b32 	%r573, 16;
$L__BB0_63:
	add.s32 	%r113, %r574, 17;
	add.s32 	%r114, %r574, 16;
	setp.gt.u32 	%p19, %r114, 14;
	mul.wide.s32 	%rd24, %r608, 4;
	add.s64 	%rd9, %rd2, %rd24;
	@%p19 bra 	$L__BB0_65;
	setp.eq.s32 	%p22, %r573, 16;
	add.s32 	%r270, %r112, 1;
	selp.b32 	%r112, %r103, %r270, %p22;
	mul.wide.s32 	%rd29, %r112, 4;
	add.s64 	%rd30, %rd3, %rd29;
	ld.global.u32 	%r271, [%rd30];
	st.global.u32 	[%rd9], %r271;
	bra.uni 	$L__BB0_68;
$L__BB0_65:
	setp.gt.u32 	%p20, %r114, 30;
	@%p20 bra 	$L__BB0_67;
	setp.eq.s32 	%p21, %r113, 17;
	add.s32 	%r263, %r112, 1;
	selp.b32 	%r112, %r103, %r263, %p21;
	mul.wide.s32 	%rd27, %r112, 4;
	add.s64 	%rd28, %rd3, %rd27;
	ld.global.u32 	%r264, [%rd28];
	shl.b32 	%r265, %r264, 1;
	mul.hi.s32 	%r266, %r265, 1431655766;
	shr.u32 	%r267, %r266, 31;
	add.s32 	%r268, %r266, %r267;
	add.s32 	%r269, %r268, 20;
	st.global.u32 	[%rd9], %r269;
	bra.uni 	$L__BB0_68;
$L__BB0_67:
	mul.wide.s32 	%rd25, %r112, 4;
	add.s64 	%rd26, %rd3, %rd25;
	ld.global.u32 	%r259, [%rd26];
	shr.u32 	%r260, %r259, 31;
	add.s32 	%r261, %r259, %r260;
	shr.s32 	%r262, %r261, 1;
	st.global.u32 	[%rd9], %r262;
$L__BB0_68:
	and.b32  	%r272, %r113, 2147483633;
	setp.eq.s32 	%p23, %r272, 1;
	@%p23 bra 	$L__BB0_70;
	mul.wide.s32 	%rd31, %r112, 4;
	add.s64 	%rd32, %rd3, %rd31;
	ld.global.u32 	%r273, [%rd32];
	shr.u32 	%r274, %r273, 31;
	add.s32 	%r275, %r273, %r274;
	shr.s32 	%r276, %r275, 1;
	st.global.u32 	[%rd9+4], %r276;
	bra.uni 	$L__BB0_71;
$L__BB0_70:
	mul.wide.s32 	%rd33, %r112, 4;
	add.s64 	%rd34, %rd3, %rd33;
	ld.global.u32 	%r277, [%rd34];
	mul.hi.s32 	%r278, %r277, 1431655766;
	shr.u32 	%r279, %r278, 31;
	add.s32 	%r280, %r278, %r279;
	st.global.u32 	[%rd9+4], %r280;
$L__BB0_71:
	add.s32 	%r608, %r608, 2;
	add.s32 	%r575, %r575, 2;
	add.s32 	%r574, %r574, 2;
	add.s32 	%r573, %r573, -2;
	setp.eq.s32 	%p24, %r575, 0;
	@%p24 bra 	$L__BB0_72;
	bra.uni 	$L__BB0_63;
$L__BB0_72:
	setp.eq.s32 	%p25, %r105, 0;
	@%p25 bra 	$L__BB0_80;
	and.b32  	%r196, %r194, 1;
	setp.eq.s32 	%p26, %r196, 0;
	setp.lt.u32 	%p27, %r194, 15;
	and.pred  	%p28, %p26, %p27;
	@%p28 bra 	$L__BB0_79;
	and.b32  	%r281, %r194, 2147483633;
	setp.eq.s32 	%p29, %r281, 1;
	@%p29 bra 	$L__BB0_78;
	setp.eq.s32 	%p30, %r196, 0;
	setp.lt.u32 	%p31, %r194, 31;
	and.pred  	%p32, %p30, %p31;
	@%p32 bra 	$L__BB0_77;
	mul.wide.s32 	%rd35, %r112, 4;
	add.s64 	%rd36, %rd3, %rd35;
	ld.global.u32 	%r282, [%rd36];
	shr.u32 	%r283, %r282, 31;
	add.s32 	%r284, %r282, %r283;
	shr.s32 	%r285, %r284, 1;
	mul.wide.s32 	%rd37, %r608, 4;
	add.s64 	%rd38, %rd2, %rd37;
	st.global.u32 	[%rd38], %r285;
	bra.uni 	$L__BB0_80;
$L__BB0_77:
	setp.eq.s32 	%p33, %r194, 16;
	add.s32 	%r286, %r112, 1;
	selp.b32 	%r287, %r103, %r286, %p33;
	mul.wide.s32 	%rd39, %r287, 4;
	add.s64 	%rd40, %rd3, %rd39;
	ld.global.u32 	%r288, [%rd40];
	shl.b32 	%r289, %r288, 1;
	mul.hi.s32 	%r290, %r289, 1431655766;
	shr.u32 	%r291, %r290, 31;
	add.s32 	%r292, %r290, %r291;
	add.s32 	%r293, %r292, 20;
	mul.wide.s32 	%rd41, %r608, 4;
	add.s64 	%rd42, %rd2, %rd41;
	st.global.u32 	[%rd42], %r293;
	bra.uni 	$L__BB0_80;
$L__BB0_78:
	mul.wide.s32 	%rd43, %r112, 4;
	add.s64 	%rd44, %rd3, %rd43;
	ld.global.u32 	%r294, [%rd44];
	mul.hi.s32 	%r295, %r294, 1431655766;
	shr.u32 	%r296, %r295, 31;
	add.s32 	%r297, %r295, %r296;
	mul.wide.s32 	%rd45, %r608, 4;
	add.s64 	%rd46, %rd2, %rd45;
	st.global.u32 	[%rd46], %r297;
	bra.uni 	$L__BB0_80;
$L__BB0_79:
	setp.eq.s32 	%p34, %r194, 0;
	add.s32 	%r298, %r112, 1;
	selp.b32 	%r299, %r103, %r298, %p34;
	mul.wide.s32 	%rd47, %r299, 4;
	add.s64 	%rd48, %rd3, %rd47;
	ld.global.u32 	%r300, [%rd48];
	mul.wide.s32 	%rd49, %r608, 4;
	add.s64 	%rd50, %rd2, %rd49;
	st.global.u32 	[%rd50], %r300;
$L__BB0_80:
	ret;

}


// ===== COMPILED SASS (sm_100) =====

	.target	sm_100

	.elftype	@"ET_EXEC"


//--------------------- .note.nv.tkinfo           --------------------------
	.section	.note.nv.tkinfo,"",@"SHT_NOTE"
	.sectionflags	@"SHF_NOTE_NV_TKINFO"
	.tkinfo
        /*0018*/ 	.word	0x00000002
        /*0030*/ 	.string	""
        /*0030*/ 	.string	"ptxas"
        /*0030*/ 	.string	"Cuda compilation tools, release 13.0, V13.0.88"
        /*0030*/ 	.string	"Build cuda_13.0.r13.0/compiler.36424714_0"
        /*0030*/ 	.string	"-arch sm_100 -m 64 "



//--------------------- .note.nv.cuinfo           --------------------------
	.section	.note.nv.cuinfo,"",@"SHT_NOTE"
	.sectionflags	@"SHF_NOTE_NV_CUINFO"
        /*0018*/ 	.short	0x0002
        /*001a*/ 	.short	0x0064
        /*001c*/ 	.short	0x0082
	.zero		2


//--------------------- .nv.info                  --------------------------
	.section	.nv.info,"",@"SHT_CUDA_INFO"
	.align	4


	//----- nvinfo : EIATTR_REGCOUNT
	.align		4
        /*0000*/ 	.byte	0x04, 0x2f
        /*0002*/ 	.short	(.L_1 - .L_0)
	.align		4
.L_0:
        /*0004*/ 	.word	index@(_Z13cuda_kernel_8PiS_S_ii)
        /*0008*/ 	.word	0x00000020


	//----- nvinfo : EIATTR_FRAME_SIZE
	.align		4
.L_1:
        /*000c*/ 	.byte	0x04, 0x11
        /*000e*/ 	.short	(.L_3 - .L_2)
	.align		4
.L_2:
        /*0010*/ 	.word	index@(_Z13cuda_kernel_8PiS_S_ii)
        /*0014*/ 	.word	0x00000000


	//----- nvinfo : EIATTR_MIN_STACK_SIZE
	.align		4
.L_3:
        /*0018*/ 	.byte	0x04, 0x12
        /*001a*/ 	.short	(.L_5 - .L_4)
	.align		4
.L_4:
        /*001c*/ 	.word	index@(_Z13cuda_kernel_8PiS_S_ii)
        /*0020*/ 	.word	0x00000000
.L_5:


//--------------------- .nv.compat                --------------------------
	.section	.nv.compat,"",@"SHT_CUDA_COMPAT_INFO"
	.align	4
        /*0000*/ 	.byte	0x02, 0x09, 0x00, 0x00, 0x02, 0x02, 0x01, 0x00, 0x02, 0x05, 0x05, 0x00, 0x03, 0x07, 0x01, 0x01
        /*0010*/ 	.byte	0x02, 0x03, 0x00, 0x00, 0x02, 0x06, 0x01, 0x00, 0x04, 0x0b, 0x08, 0x00, 0x09, 0x00, 0x00, 0x00
        /*0020*/ 	.byte	0x00, 0x00, 0x00, 0x00


//--------------------- .nv.info._Z13cuda_kernel_8PiS_S_ii --------------------------
	.section	.nv.info._Z13cuda_kernel_8PiS_S_ii,"",@"SHT_CUDA_INFO"
	.sectionflags	@""
	.align	4


	//----- nvinfo : EIATTR_CUDA_API_VERSION
	.align		4
        /*0000*/ 	.byte	0x04, 0x37
        /*0002*/ 	.short	(.L_7 - .L_6)
.L_6:
        /*0004*/ 	.word	0x00000082


	//----- nvinfo : EIATTR_KPARAM_INFO
	.align		4
.L_7:
        /*0008*/ 	.byte	0x04, 0x17
        /*000a*/ 	.short	(.L_9 - .L_8)
.L_8:
        /*000c*/ 	.word	0x00000000
        /*0010*/ 	.short	0x0004
        /*0012*/ 	.short	0x001c
        /*0014*/ 	.byte	0x00, 0xf0, 0x11, 0x00


	//----- nvinfo : EIATTR_KPARAM_INFO
	.align		4
.L_9:
        /*0018*/ 	.byte	0x04, 0x17
        /*001a*/ 	.short	(.L_11 - .L_10)
.L_10:
        /*001c*/ 	.word	0x00000000
        /*0020*/ 	.short	0x0003
        /*0022*/ 	.short	0x0018
        /*0024*/ 	.byte	0x00, 0xf0, 0x11, 0x00


	//----- nvinfo : EIATTR_KPARAM_INFO
	.align		4
.L_11:
        /*0028*/ 	.byte	0x04, 0x17
        /*002a*/ 	.short	(.L_13 - .L_12)
.L_12:
        /*002c*/ 	.word	0x00000000
        /*0030*/ 	.short	0x0002
        /*0032*/ 	.short	0x0010
        /*0034*/ 	.byte	0x00, 0xf5, 0x21, 0x00


	//----- nvinfo : EIATTR_KPARAM_INFO
	.align		4
.L_13:
        /*0038*/ 	.byte	0x04, 0x17
        /*003a*/ 	.short	(.L_15 - .L_14)
.L_14:
        /*003c*/ 	.word	0x00000000
        /*0040*/ 	.short	0x0001
        /*0042*/ 	.short	0x0008
        /*0044*/ 	.byte	0x00, 0xf5, 0x21, 0x00


	//----- nvinfo : EIATTR_KPARAM_INFO
	.align		4
.L_15:
        /*0048*/ 	.byte	0x04, 0x17
        /*004a*/ 	.short	(.L_17 - .L_16)
.L_16:
        /*004c*/ 	.word	0x00000000
        /*0050*/ 	.short	0x0000
        /*0052*/ 	.short	0x0000
        /*0054*/ 	.byte	0x00, 0xf5, 0x21, 0x00


	//----- nvinfo : EIATTR_SPARSE_MMA_MASK
	.align		4
.L_17:
        /*0058*/ 	.byte	0x03, 0x50
        /*005a*/ 	.short	0x0000


	//----- nvinfo : EIATTR_MAXREG_COUNT
	.align		4
        /*005c*/ 	.byte	0x03, 0x1b
        /*005e*/ 	.short	0x00ff


	//----- nvinfo : EIATTR_MERCURY_ISA_VERSION
	.align		4
        /*0060*/ 	.byte	0x03, 0x5f
        /*0062*/ 	.short	0x0101


	//----- nvinfo : EIATTR_VRC_CTA_INIT_COUNT
	.align		4
        /*0064*/ 	.byte	0x02, 0x4a
	.zero		1
	.zero		1


	//----- nvinfo : EIATTR_EXIT_INSTR_OFFSETS
	.align		4
        /*0068*/ 	.byte	0x04, 0x1c
        /*006a*/ 	.short	(.L_19 - .L_18)


	//   ....[0]....
.L_18:
        /*006c*/ 	.word	0x000000e0


	//   ....[1]....
        /*0070*/ 	.word	0x00000670


	//   ....[2]....
        /*0074*/ 	.word	0x000007e0


	//   ....[3]....
        /*0078*/ 	.word	0x00000890


	//   ....[4]....
        /*007c*/ 	.word	0x00000c80


	//   ....[5]....
        /*0080*/ 	.word	0x00001240


	//   ....[6]....
        /*0084*/ 	.word	0x00001320


	//   ....[7]....
        /*0088*/ 	.word	0x00001730


	//   ....[8]....
        /*008c*/ 	.word	0x00001820


	//   ....[9]....
        /*0090*/ 	.word	0x000018c0


	//   ....[10]....
        /*0094*/ 	.word	0x00001ca0


	//   ....[11]....
        /*0098*/ 	.word	0x00001d70


	//   ....[12]....
        /*009c*/ 	.word	0x00001e80


	//   ....[13]....
        /*00a0*/ 	.word	0x00002140


	//   ....[14]....
        /*00a4*/ 	.word	0x00002210


	//   ....[15]....
        /*00a8*/ 	.word	0x000022c0


	//   ....[16]....
        /*00ac*/ 	.word	0x00002720


	//   ....[17]....
        /*00b0*/ 	.word	0x00002820


	//   ....[18]....
        /*00b4*/ 	.word	0x000028c0


	//   ....[19]....
        /*00b8*/ 	.word	0x00002c20


	//   ....[20]....
        /*00bc*/ 	.word	0x00002d40


	//   ....[21]....
        /*00c0*/ 	.word	0x00002da0


	//   ....[22]....
        /*00c4*/ 	.word	0x00003240


	//   ....[23]....
        /*00c8*/ 	.word	0x00003360


	//   ....[24]....
        /*00cc*/ 	.word	0x00003440


	//   ....[25]....
        /*00d0*/ 	.word	0x000034d0


	//   ....[26]....
        /*00d4*/ 	.word	0x00003570


	//----- nvinfo : EIATTR_INDIRECT_BRANCH_TARGETS
	.align		4
.L_19:
        /*00d8*/ 	.byte	0x04, 0x34
        /*00da*/ 	.short	(.L_21 - .L_20)


	//   ....[0]....
.L_20:
        /*00dc*/ 	.word	.L_x_40@srel
        /*00e0*/ 	.short	0x0
        /*00e2*/ 	.short	0x0
        /*00e4*/ 	.word	0x3
        /*00e8*/ 	.word	.L_x_41@srel
        /*00ec*/ 	.word	.L_x_42@srel
        /*00f0*/ 	.word	.L_x_43@srel


	//   ....[1]....
        /*00f4*/ 	.word	.L_x_44@srel
        /*00f8*/ 	.short	0x0
        /*00fa*/ 	.short	0x0
        /*00fc*/ 	.word	0x3
        /*0100*/ 	.word	.L_x_45@srel
        /*0104*/ 	.word	.L_x_46@srel
        /*0108*/ 	.word	.L_x_43@srel


	//   ....[2]....
        /*010c*/ 	.word	.L_x_48@srel
        /*0110*/ 	.short	0x0
        /*0112*/ 	.short	0x0
        /*0114*/ 	.word	0x3
        /*0118*/ 	.word	.L_x_49@srel
        /*011c*/ 	.word	.L_x_50@srel
        /*0120*/ 	.word	.L_x_43@srel


	//   ....[3]....
        /*0124*/ 	.word	.L_x_52@srel
        /*0128*/ 	.short	0x0
        /*012a*/ 	.short	0x0
        /*012c*/ 	.word	0x3
        /*0130*/ 	.word	.L_x_53@srel
        /*0134*/ 	.word	.L_x_54@srel
        /*0138*/ 	.word	.L_x_43@srel


	//----- nvinfo : EIATTR_CRS_STACK_SIZE
	.align		4
.L_21:
        /*013c*/ 	.byte	0x04, 0x1e
        /*013e*/ 	.short	(.L_23 - .L_22)
.L_22:
        /*0140*/ 	.word	0x00000000


	//----- nvinfo : EIATTR_CBANK_PARAM_SIZE
	.align		4
.L_23:
        /*0144*/ 	.byte	0x03, 0x19
        /*0146*/ 	.short	0x0020


	//----- nvinfo : EIATTR_PARAM_CBANK
	.align		4
        /*0148*/ 	.byte	0x04, 0x0a
        /*014a*/ 	.short	(.L_25 - .L_24)
	.align		4
.L_24:
        /*014c*/ 	.word	index@(.nv.constant0._Z13cuda_kernel_8PiS_S_ii)
        /*0150*/ 	.short	0x0380
        /*0152*/ 	.short	0x0020


	//----- nvinfo : EIATTR_SW_WAR
	.align		4
.L_25:
        /*0154*/ 	.byte	0x04, 0x36
        /*0156*/ 	.short	(.L_27 - .L_26)
.L_26:
        /*0158*/ 	.word	0x00000008
.L_27:


//--------------------- .nv.callgraph             --------------------------
	.section	.nv.callgraph,"",@"SHT_CUDA_CALLGRAPH"
	.align	4
	.sectionentsize	8
	.align		4
        /*0000*/ 	.word	0x00000000
	.align		4
        /*0004*/ 	.word	0xffffffff
	.align		4
        /*0008*/ 	.word	0x00000000
	.align		4
        /*000c*/ 	.word	0xfffffffe
	.align		4
        /*0010*/ 	.word	0x00000000
	.align		4
        /*0014*/ 	.word	0xfffffffd
	.align		4
        /*0018*/ 	.word	0x00000000
	.align		4
        /*001c*/ 	.word	0xfffffffc


//--------------------- .nv.constant2._Z13cuda_kernel_8PiS_S_ii --------------------------
	.section	.nv.constant2._Z13cuda_kernel_8PiS_S_ii,"a",@progbits
	.sectionflags	@""
	.align	4
.nv.constant2._Z13cuda_kernel_8PiS_S_ii:
        /*0000*/ 	.byte	0x30, 0x08, 0x00, 0x00, 0xc0, 0x00, 0x00, 0x00, 0x70, 0x35, 0x00, 0x00, 0x50, 0x18, 0x00, 0x00
        /*0010*/ 	.byte	0xb0, 0x12, 0x00, 0x00, 0x70, 0x35, 0x00, 0x00, 0x50, 0x22, 0x00, 0x00, 0x20, 0x1e, 0x00, 0x00
        /*0020*/ 	.byte	0x70, 0x35, 0x00, 0x00, 0x50, 0x2d, 0x00, 0x00, 0xa0, 0x28, 0x00, 0x00, 0x70, 0x35, 0x00, 0x00


//--------------------- .text._Z13cuda_kernel_8PiS_S_ii --------------------------
	.section	.text._Z13cuda_kernel_8PiS_S_ii,"ax",@progbits
	.align	128
        .global         _Z13cuda_kernel_8PiS_S_ii
        .type           _Z13cuda_kernel_8PiS_S_ii,@function
        .size           _Z13cuda_kernel_8PiS_S_ii,(.L_x_56 - _Z13cuda_kernel_8PiS_S_ii)
        .other          _Z13cuda_kernel_8PiS_S_ii,@"STO_CUDA_ENTRY STV_DEFAULT"
_Z13cuda_kernel_8PiS_S_ii:
.text._Z13cuda_kernel_8PiS_S_ii:
[----:B------:R-:W-:Y:S08]  /*0000*/  LDC R1, c[0x0][0x37c] ;  /* 0x0000df00ff017b82 */ /* 0x000ff00000000800 */
[----:B------:R-:W0:Y:S01]  /*0010*/  LDC R0, c[0x0][0x39c] ;  /* 0x0000e700ff007b82 */ /* 0x000e220000000800 */
[----:B------:R-:W1:Y:S01]  /*0020*/  LDCU.64 UR4, c[0x0][0x358] ;  /* 0x00006b00ff0477ac */ /* 0x000e620008000a00 */
[----:B0-----:R-:W-:-:S13]  /*0030*/  ISETP.GT.AND P0, PT, R0, 0x3, PT ;  /* 0x000000030000780c */ /* 0x001fda0003f04270 */
[----:B-1----:R-:W-:Y:S05]  /*0040*/  @P0 BRA `(.L_x_0) ;  /* 0x0000001c00540947 */ /* 0x002fea0003800000 */
[----:B------:R-:W-:-:S13]  /*0050*/  ISETP.GT.AND P0, PT, R0, 0x1, PT ;  /* 0x000000010000780c */ /* 0x000fda0003f04270 */
[----:B------:R-:W-:Y:S05]  /*0060*/  @P0 BRA `(.L_x_1) ;  /* 0x0000001000780947 */ /* 0x000fea0003800000 */
[----:B------:R-:W-:-:S04]  /*0070*/  VIMNMX.U32 R0, PT, PT, R0, 0x2, PT ;  /* 0x0000000200007848 */ /* 0x000fc80003fe0000 */
[----:B------:R-:W-:-:S04]  /*0080*/  SHF.L.U32 R0, R0, 0x2, RZ ;  /* 0x0000000200007819 */ /* 0x000fc800000006ff */
[----:B------:R-:W0:Y:S02]  /*0090*/  LDC R2, c[0x2][R0] ;  /* 0x0080000000027b82 */ /* 0x000e240000000800 */
[----:B0-----:R-:W-:-:S04]  /*00a0*/  SHF.R.S32.HI R3, RZ, 0x1f, R2 ;  /* 0x0000001fff037819 */ /* 0x001fc80000011402 */
.L_x_40:
[----:B------:R-:W-:Y:S05]  /*00b0*/  BRX R2 -0xc0                                   (*"BRANCH_TARGETS .L_x_41,.L_x_42,.L_x_43"*) ;  /* 0xfffffffc02d07949 */ /* 0x000fea000383ffff */
.L_x_42:
[----:B------:R-:W0:Y:S02]  /*00c0*/  LDC R0, c[0x0][0x398] ;  /* 0x0000e600ff007b82 */ /* 0x000e240000000800 */
[----:B0-----:R-:W-:-:S13]  /*00d0*/  ISETP.GE.AND P0, PT, R0, 0x4, PT ;  /* 0x000000040000780c */ /* 0x001fda0003f06270 */
[----:B------:R-:W-:Y:S05]  /*00e0*/  @!P0 EXIT ;  /* 0x000000000000894d */ /* 0x000fea0003800000 */
[----:B------:R-:W0:Y:S01]  /*00f0*/  S2R R21, SR_TID.X ;  /* 0x0000000000157919 */ /* 0x000e220000002100 */
[----:B------:R-:W-:Y:S01]  /*0100*/  SHF.R.S32.HI R3, RZ, 0x1f, R0 ;  /* 0x0000001fff037819 */ /* 0x000fe20000011400 */
[----:B------:R-:W-:Y:S01]  /*0110*/  BSSY.RECONVERGENT B0, `(.L_x_2) ;  /* 0x0000055000007945 */ /* 0x000fe20003800200 */
[----:B------:R-:W-:Y:S01]  /*0120*/  IMAD.MOV.U32 R20, RZ, RZ, RZ ;  /* 0x000000ffff147224 */ /* 0x000fe200078e00ff */
[----:B------:R-:W1:Y:S01]  /*0130*/  S2R R4, SR_CTAID.X ;  /* 0x0000000000047919 */ /* 0x000e620000002500 */
[----:B------:R-:W-:-:S04]  /*0140*/  LEA.HI R3, R3, R0, RZ, 0x2 ;  /* 0x0000000003037211 */ /* 0x000fc800078f10ff */
[----:B------:R-:W-:-:S05]  /*0150*/  SHF.R.S32.HI R2, RZ, 0x2, R3 ;  /* 0x00000002ff027819 */ /* 0x000fca0000011403 */
[----:B0-----:R-:W-:Y:S01]  /*0160*/  IMAD R3, R2, R21, RZ ;  /* 0x0000001502037224 */ /* 0x001fe200078e02ff */
[----:B------:R-:W-:Y:S01]  /*0170*/  SHF.L.U32 R21, R21, 0x2, RZ ;  /* 0x0000000215157819 */ /* 0x000fe200000006ff */
[----:B-1----:R-:W-:-:S03]  /*0180*/  IMAD R23, R4, R0, RZ ;  /* 0x0000000004177224 */ /* 0x002fc600078e02ff */
[----:B------:R-:W-:-:S05]  /*0190*/  LEA R27, R4, R3, 0x2 ;  /* 0x00000003041b7211 */ /* 0x000fca00078e10ff */
[----:B------:R-:W-:-:S05]  /*01a0*/  IMAD.IADD R2, R2, 0x1, R27 ;  /* 0x0000000102027824 */ /* 0x000fca00078e021b */
[----:B------:R-:W-:-:S04]  /*01b0*/  VIADDMNMX R2, R27, 0x1, R2, !PT ;  /* 0x000000011b027846 */ /* 0x000fc80007800102 */
[----:B------:R-:W-:Y:S01]  /*01c0*/  IADD3 R3, PT, PT, R3, -R2, RZ ;  /* 0x8000000203037210 */ /* 0x000fe20007ffe0ff */
[----:B------:R-:W-:-:S03]  /*01d0*/  IMAD.IADD R5, R2, 0x1, -R27 ;  /* 0x0000000102057824 */ /* 0x000fc600078e0a1b */
[----:B------:R-:W-:Y:S02]  /*01e0*/  LEA R3, R4, R3, 0x2 ;  /* 0x0000000304037211 */ /* 0x000fe400078e10ff */
[----:B------:R-:W-:Y:S02]  /*01f0*/  LOP3.LUT R18, R5, 0x3, RZ, 0xc0, !PT ;  /* 0x0000000305127812 */ /* 0x000fe400078ec0ff */
[----:B------:R-:W-:Y:S02]  /*0200*/  ISETP.GT.U32.AND P1, PT, R3, -0x4, PT ;  /* 0xfffffffc0300780c */ /* 0x000fe40003f24070 */
[----:B------:R-:W-:-:S11]  /*0210*/  ISETP.NE.AND P0, PT, R18, RZ, PT ;  /* 0x000000ff1200720c */ /* 0x000fd60003f05270 */
[----:B------:R-:W-:Y:S05]  /*0220*/  @P1 BRA `(.L_x_3) ;  /* 0x00000004000c1947 */ /* 0x000fea0003800000 */
[----:B------:R-:W0:Y:S01]  /*0230*/  LDC.64 R2, c[0x0][0x380] ;  /* 0x0000e000ff027b82 */ /* 0x000e220000000a00 */
[--C-:B------:R-:W-:Y:S01]  /*0240*/  IMAD R19, R23, 0x2, R21.reuse ;  /* 0x0000000217137824 */ /* 0x100fe200078e0215 */
[----:B------:R-:W-:Y:S02]  /*0250*/  LOP3.LUT R20, R5, 0xfffffffc, RZ, 0xc0, !PT ;  /* 0xfffffffc05147812 */ /* 0x000fe400078ec0ff */
[----:B------:R-:W-:Y:S02]  /*0260*/  LEA R4, R23, R0, 0x1 ;  /* 0x0000000017047211 */ /* 0x000fe400078e08ff */
[----:B------:R-:W-:Y:S01]  /*0270*/  IADD3 R19, PT, PT, R19, 0x4, RZ ;  /* 0x0000000413137810 */ /* 0x000fe20007ffe0ff */
[----:B------:R-:W-:Y:S01]  /*0280*/  IMAD.MOV R22, RZ, RZ, -R20 ;  /* 0x000000ffff167224 */ /* 0x000fe200078e0a14 */
[----:B------:R-:W-:Y:S02]  /*0290*/  IADD3 R25, PT, PT, R4, 0x3, R21 ;  /* 0x0000000304197810 */ /* 0x000fe40007ffe015 */
[----:B0-----:R-:W-:-:S05]  /*02a0*/  IADD3 R2, P1, PT, R2, 0x8, RZ ;  /* 0x0000000802027810 */ /* 0x001fca0007f3e0ff */
[----:B------:R-:W-:-:S08]  /*02b0*/  IMAD.X R3, RZ, RZ, R3, P1 ;  /* 0x000000ffff037224 */ /* 0x000fd000008e0603 */
.L_x_4:
[----:B------:R-:W0:Y:S01]  /*02c0*/  LDC.64 R4, c[0x0][0x388] ;  /* 0x0000e200ff047b82 */ /* 0x000e220000000a00 */
[C---:B------:R-:W-:Y:S01]  /*02d0*/  IADD3 R13, PT, PT, R25.reuse, -0x3, RZ ;  /* 0xfffffffd190d7810 */ /* 0x040fe20007ffe0ff */
[----:B------:R-:W-:Y:S01]  /*02e0*/  VIADD R15, R25, 0xfffffffe ;  /* 0xfffffffe190f7836 */ /* 0x000fe20000000000 */
[----:B------:R-:W-:-:S03]  /*02f0*/  IADD3 R17, PT, PT, R19, -0x4, RZ ;  /* 0xfffffffc13117810 */ /* 0x000fc60007ffe0ff */
[----:B0-----:R-:W-:-:S04]  /*0300*/  IMAD.WIDE.U32 R12, R13, 0x4, R4 ;  /* 0x000000040d0c7825 */ /* 0x001fc800078e0004 */
[--C-:B------:R-:W-:Y:S02]  /*0310*/  IMAD.WIDE.U32 R14, R15, 0x4, R4.reuse ;  /* 0x000000040f0e7825 */ /* 0x100fe400078e0004 */
[----:B------:R-:W2:Y:S02]  /*0320*/  LDG.E R12, desc[UR4][R12.64] ;  /* 0x000000040c0c7981 */ /* 0x000ea4000c1e1900 */
[----:B------:R-:W-:Y:S02]  /*0330*/  IMAD.WIDE.U32 R16, R17, 0x4, R4 ;  /* 0x0000000411107825 */ /* 0x000fe400078e0004 */
[----:B------:R-:W2:Y:S04]  /*0340*/  LDG.E R15, desc[UR4][R14.64] ;  /* 0x000000040e0f7981 */ /* 0x000ea8000c1e1900 */
[----:B------:R-:W3:Y:S04]  /*0350*/  LDG.E R8, desc[UR4][R16.64] ;  /* 0x0000000410087981 */ /* 0x000ee8000c1e1900 */
[----:B-1----:R-:W3:Y:S01]  /*0360*/  LDG.E R9, desc[UR4][R16.64+0x4] ;  /* 0x0000040410097981 */ /* 0x002ee2000c1e1900 */
[----:B------:R-:W-:Y:S01]  /*0370*/  VIADD R11, R25, 0xffffffff ;  /* 0xffffffff190b7836 */ /* 0x000fe20000000000 */
[----:B------:R-:W-:Y:S01]  /*0380*/  IADD3 R24, PT, PT, R19, -0x2, RZ ;  /* 0xfffffffe13187810 */ /* 0x000fe20007ffe0ff */
[----:B------:R-:W-:Y:S01]  /*0390*/  IMAD.WIDE R6, R27, 0x4, R2 ;  /* 0x000000041b067825 */ /* 0x000fe200078e0202 */
[----:B--2---:R-:W-:-:S03]  /*03a0*/  VIMNMX R10, PT, PT, R12, R15, !PT ;  /* 0x0000000f0c0a7248 */ /* 0x004fc60007fe0100 */
[----:B------:R-:W-:Y:S01]  /*03b0*/  IMAD.WIDE.U32 R12, R24, 0x4, R4 ;  /* 0x00000004180c7825 */ /* 0x000fe200078e0004 */
[----:B---3--:R-:W-:-:S03]  /*03c0*/  VIMNMX3 R29, R8, R9, R10, !PT ;  /* 0x00000009081d720f */ /* 0x008fc6000780010a */
[----:B------:R-:W-:-:S04]  /*03d0*/  IMAD.WIDE.U32 R8, R11, 0x4, R4 ;  /* 0x000000040b087825 */ /* 0x000fc800078e0004 */
[C---:B------:R-:W-:Y:S01]  /*03e0*/  IMAD.WIDE.U32 R10, R25.reuse, 0x4, R4 ;  /* 0x00000004190a7825 */ /* 0x040fe200078e0004 */
[----:B------:R0:W-:Y:S04]  /*03f0*/  STG.E desc[UR4][R6.64+-0x8], R29 ;  /* 0xfffff81d06007986 */ /* 0x0001e8000c101904 */
[----:B------:R-:W2:Y:S04]  /*0400*/  LDG.E R8, desc[UR4][R8.64] ;  /* 0x0000000408087981 */ /* 0x000ea8000c1e1900 */
[----:B------:R-:W2:Y:S04]  /*0410*/  LDG.E R11, desc[UR4][R10.64] ;  /* 0x000000040a0b7981 */ /* 0x000ea8000c1e1900 */
[----:B------:R-:W3:Y:S04]  /*0420*/  LDG.E R14, desc[UR4][R12.64] ;  /* 0x000000040c0e7981 */ /* 0x000ee8000c1e1900 */
[----:B------:R-:W3:Y:S01]  /*0430*/  LDG.E R15, desc[UR4][R12.64+0x4] ;  /* 0x000004040c0f7981 */ /* 0x000ee2000c1e1900 */
[C---:B------:R-:W-:Y:S01]  /*0440*/  VIADD R17, R25.reuse, 0x1 ;  /* 0x0000000119117836 */ /* 0x040fe20000000000 */
[----:B------:R-:W-:-:S02]  /*0450*/  IADD3 R26, PT, PT, R25, 0x2, RZ ;  /* 0x00000002191a7810 */ /* 0x000fc40007ffe0ff */
[----:B--2---:R-:W-:Y:S01]  /*0460*/  VIMNMX R16, PT, PT, R8, R11, !PT ;  /* 0x0000000b08107248 */ /* 0x004fe20007fe0100 */
[----:B------:R-:W-:-:S03]  /*0470*/  IMAD.WIDE.U32 R8, R19, 0x4, R4 ;  /* 0x0000000413087825 */ /* 0x000fc600078e0004 */
[----:B---3--:R-:W-:Y:S01]  /*0480*/  VIMNMX3 R24, R14, R15, R16, !PT ;  /* 0x0000000f0e18720f */ /* 0x008fe20007800110 */
[----:B------:R-:W-:-:S04]  /*0490*/  IMAD.WIDE.U32 R14, R17, 0x4, R4 ;  /* 0x00000004110e7825 */ /* 0x000fc800078e0004 */
[----:B------:R-:W-:Y:S01]  /*04a0*/  IMAD.WIDE.U32 R16, R26, 0x4, R4 ;  /* 0x000000041a107825 */ /* 0x000fe200078e0004 */
[----:B------:R1:W-:Y:S04]  /*04b0*/  STG.E desc[UR4][R6.64+-0x4], R24 ;  /* 0xfffffc1806007986 */ /* 0x0003e8000c101904 */
[----:B------:R-:W2:Y:S04]  /*04c0*/  LDG.E R14, desc[UR4][R14.64] ;  /* 0x000000040e0e7981 */ /* 0x000ea8000c1e1900 */
[----:B------:R-:W2:Y:S04]  /*04d0*/  LDG.E R17, desc[UR4][R16.64] ;  /* 0x0000000410117981 */ /* 0x000ea8000c1e1900 */
[----:B------:R-:W3:Y:S04]  /*04e0*/  LDG.E R10, desc[UR4][R8.64] ;  /* 0x00000004080a7981 */ /* 0x000ee8000c1e1900 */
[----:B------:R-:W3:Y:S01]  /*04f0*/  LDG.E R13, desc[UR4][R8.64+0x4] ;  /* 0x00000404080d7981 */ /* 0x000ee2000c1e1900 */
[C---:B------:R-:W-:Y:S01]  /*0500*/  IADD3 R11, PT, PT, R25.reuse, 0x4, RZ ;  /* 0x00000004190b7810 */ /* 0x040fe20007ffe0ff */
[----:B------:R-:W-:-:S02]  /*0510*/  VIADD R28, R25, 0x3 ;  /* 0x00000003191c7836 */ /* 0x000fc40000000000 */
[----:B0-----:R-:W-:Y:S01]  /*0520*/  VIADD R29, R19, 0x2 ;  /* 0x00000002131d7836 */ /* 0x001fe20000000000 */
[----:B--2---:R-:W-:-:S04]  /*0530*/  VIMNMX R12, PT, PT, R14, R17, !PT ;  /* 0x000000110e0c7248 */ /* 0x004fc80007fe0100 */
[----:B---3--:R-:W-:Y:S01]  /*0540*/  VIMNMX3 R26, R10, R13, R12, !PT ;  /* 0x0000000d0a1a720f */ /* 0x008fe2000780010c */
[----:B------:R-:W-:-:S04]  /*0550*/  IMAD.WIDE.U32 R12, R28, 0x4, R4 ;  /* 0x000000041c0c7825 */ /* 0x000fc800078e0004 */
[--C-:B------:R-:W-:Y:S01]  /*0560*/  IMAD.WIDE.U32 R10, R11, 0x4, R4.reuse ;  /* 0x000000040b0a7825 */ /* 0x100fe200078e0004 */
[----:B------:R1:W-:Y:S03]  /*0570*/  STG.E desc[UR4][R6.64], R26 ;  /* 0x0000001a06007986 */ /* 0x0003e6000c101904 */
[----:B------:R-:W-:Y:S01]  /*0580*/  IMAD.WIDE.U32 R4, R29, 0x4, R4 ;  /* 0x000000041d047825 */ /* 0x000fe200078e0004 */
[----:B------:R-:W2:Y:S04]  /*0590*/  LDG.E R12, desc[UR4][R12.64] ;  /* 0x000000040c0c7981 */ /* 0x000ea8000c1e1900 */
[----:B------:R-:W2:Y:S04]  /*05a0*/  LDG.E R11, desc[UR4][R10.64] ;  /* 0x000000040a0b7981 */ /* 0x000ea8000c1e1900 */
[----:B------:R-:W3:Y:S04]  /*05b0*/  LDG.E R8, desc[UR4][R4.64] ;  /* 0x0000000404087981 */ /* 0x000ee8000c1e1900 */
[----:B------:R-:W3:Y:S01]  /*05c0*/  LDG.E R9, desc[UR4][R4.64+0x4] ;  /* 0x0000040404097981 */ /* 0x000ee2000c1e1900 */
[----:B------:R-:W-:-:S04]  /*05d0*/  IADD3 R22, PT, PT, R22, 0x4, RZ ;  /* 0x0000000416167810 */ /* 0x000fc80007ffe0ff */
[----:B------:R-:W-:Y:S01]  /*05e0*/  ISETP.NE.AND P1, PT, R22, RZ, PT ;  /* 0x000000ff1600720c */ /* 0x000fe20003f25270 */
[----:B------:R-:W-:Y:S01]  /*05f0*/  VIADD R27, R27, 0x4 ;  /* 0x000000041b1b7836 */ /* 0x000fe20000000000 */
[----:B------:R-:W-:Y:S01]  /*0600*/  IADD3 R19, PT, PT, R19, 0x8, RZ ;  /* 0x0000000813137810 */ /* 0x000fe20007ffe0ff */
[----:B------:R-:W-:Y:S01]  /*0610*/  VIADD R25, R25, 0x8 ;  /* 0x0000000819197836 */ /* 0x000fe20000000000 */
[----:B--2---:R-:W-:-:S04]  /*0620*/  VIMNMX R14, PT, PT, R12, R11, !PT ;  /* 0x0000000b0c0e7248 */ /* 0x004fc80007fe0100 */
[----:B---3--:R-:W-:-:S05]  /*0630*/  VIMNMX3 R9, R8, R9, R14, !PT ;  /* 0x000000090809720f */ /* 0x008fca000780010e */
[----:B------:R1:W-:Y:S01]  /*0640*/  STG.E desc[UR4][R6.64+0x4], R9 ;  /* 0x0000040906007986 */ /* 0x0003e2000c101904 */
[----:B------:R-:W-:Y:S05]  /*0650*/  @P1 BRA `(.L_x_4) ;  /* 0xfffffffc00181947 */ /* 0x000fea000383ffff */
.L_x_3:
[----:B------:R-:W-:Y:S05]  /*0660*/  BSYNC.RECONVERGENT B0 ;  /* 0x0000000000007941 */ /* 0x000fea0003800200 */
.L_x_2:
[----:B------:R-:W-:Y:S05]  /*0670*/  @!P0 EXIT ;  /* 0x000000000000894d */ /* 0x000fea0003800000 */
[----:B------:R-:W0:Y:S01]  /*0680*/  LDC.64 R4, c[0x0][0x380] ;  /* 0x0000e000ff047b82 */ /* 0x000e220000000a00 */
[----:B------:R-:W-:Y:S02]  /*0690*/  IADD3 R20, PT, PT, R23, R20, RZ ;  /* 0x0000001417147210 */ /* 0x000fe40007ffe0ff */
[----:B------:R-:W-:-:S03]  /*06a0*/  IADD3 R18, PT, PT, -R18, RZ, RZ ;  /* 0x000000ff12127210 */ /* 0x000fc60007ffe1ff */
[----:B------:R-:W-:Y:S02]  /*06b0*/  IMAD R21, R20, 0x2, R21 ;  /* 0x0000000214157824 */ /* 0x000fe400078e0215 */
[----:B------:R-:W2:Y:S02]  /*06c0*/  LDC.64 R2, c[0x0][0x388] ;  /* 0x0000e200ff027b82 */ /* 0x000ea40000000a00 */
[C---:B------:R-:W-:Y:S01]  /*06d0*/  IMAD.IADD R15, R21.reuse, 0x1, R0 ;  /* 0x00000001150f7824 */ /* 0x040fe200078e0200 */
[----:B------:R-:W-:-:S07]  /*06e0*/  IADD3 R21, PT, PT, R21, 0x1, RZ ;  /* 0x0000000115157810 */ /* 0x000fce0007ffe0ff */
.L_x_5:
[----:B------:R-:W-:Y:S01]  /*06f0*/  VIADD R13, R15, 0x1 ;  /* 0x000000010f0d7836 */ /* 0x000fe20000000000 */
[----:B-1----:R-:W-:Y:S01]  /*0700*/  IADD3 R9, PT, PT, R21, -0x1, RZ ;  /* 0xffffffff15097810 */ /* 0x002fe20007ffe0ff */
[----:B--2---:R-:W-:-:S04]  /*0710*/  IMAD.WIDE.U32 R10, R15, 0x4, R2 ;  /* 0x000000040f0a7825 */ /* 0x004fc800078e0002 */
[--C-:B------:R-:W-:Y:S02]  /*0720*/  IMAD.WIDE.U32 R12, R13, 0x4, R2.reuse ;  /* 0x000000040d0c7825 */ /* 0x100fe400078e0002 */
[----:B------:R-:W2:Y:S02]  /*0730*/  LDG.E R10, desc[UR4][R10.64] ;  /* 0x000000040a0a7981 */ /* 0x000ea4000c1e1900 */
[----:B------:R-:W-:Y:S02]  /*0740*/  IMAD.WIDE.U32 R8, R9, 0x4, R2 ;  /* 0x0000000409087825 */ /* 0x000fe400078e0002 */
[----:B------:R-:W2:Y:S04]  /*0750*/  LDG.E R13, desc[UR4][R12.64] ;  /* 0x000000040c0d7981 */ /* 0x000ea8000c1e1900 */
[----:B------:R-:W3:Y:S04]  /*0760*/  LDG.E R0, desc[UR4][R8.64] ;  /* 0x0000000408007981 */ /* 0x000ee8000c1e1900 */
[----:B0-----:R-:W3:Y:S01]  /*0770*/  LDG.E R17, desc[UR4][R8.64+0x4] ;  /* 0x0000040408117981 */ /* 0x001ee2000c1e1900 */
[----:B------:R-:W-:-:S05]  /*0780*/  VIADD R18, R18, 0x1 ;  /* 0x0000000112127836 */ /* 0x000fca0000000000 */
[----:B------:R-:W-:Y:S01]  /*0790*/  ISETP.NE.AND P0, PT, R18, RZ, PT ;  /* 0x000000ff1200720c */ /* 0x000fe20003f05270 */
[----:B0-----:R-:W-:Y:S01]  /*07a0*/  IMAD.WIDE R6, R27, 0x4, R4 ;  /* 0x000000041b067825 */ /* 0x001fe200078e0204 */
[----:B--2---:R-:W-:-:S04]  /*07b0*/  VIMNMX R14, PT, PT, R10, R13, !PT ;  /* 0x0000000d0a0e7248 */ /* 0x004fc80007fe0100 */
[----:B---3--:R-:W-:-:S05]  /*07c0*/  VIMNMX3 R17, R0, R17, R14, !PT ;  /* 0x000000110011720f */ /* 0x008fca000780010e */
[----:B------:R0:W-:Y:S02]  /*07d0*/  STG.E desc[UR4][R6.64], R17 ;  /* 0x0000001106007986 */ /* 0x0001e4000c101904 */
[----:B------:R-:W-:Y:S05]  /*07e0*/  @!P0 EXIT ;  /* 0x000000000000894d */ /* 0x000fea0003800000 */
[----:B------:R-:W-:Y:S01]  /*07f0*/  IADD3 R27, PT, PT, R27, 0x1, RZ ;  /* 0x000000011b1b7810 */ /* 0x000fe20007ffe0ff */
[----:B------:R-:W-:Y:S01]  /*0800*/  VIADD R15, R15, 0x2 ;  /* 0x000000020f0f7836 */ /* 0x000fe20000000000 */
[----:B------:R-:W-:Y:S01]  /*0810*/  IADD3 R21, PT, PT, R21, 0x2, RZ ;  /* 0x0000000215157810 */ /* 0x000fe20007ffe0ff */
[----:B------:R-:W-:Y:S06]  /*0820*/  BRA `(.L_x_5) ;  /* 0xfffffffc00b07947 */ /* 0x000fec000383ffff */
.L_x_41:
[----:B------:R-:W0:Y:S01]  /*0830*/  LDC R3, c[0x0][0x398] ;  /* 0x0000e600ff037b82 */ /* 0x000e220000000800 */
[----:B------:R-:W1:Y:S07]  /*0840*/  S2R R15, SR_TID.X ;  /* 0x00000000000f7919 */ /* 0x000e6e0000002100 */
[----:B------:R-:W1:Y:S08]  /*0850*/  S2UR UR6, SR_CTAID.X ;  /* 0x00000000000679c3 */ /* 0x000e700000002500 */
[----:B------:R-:W1:Y:S01]  /*0860*/  LDC R20, c[0x0][0x360] ;  /* 0x0000d800ff147b82 */ /* 0x000e620000000800 */
[----:B0-----:R-:W-:Y:S01]  /*0870*/  ISETP.GE.AND P0, PT, R3, 0x1, PT ;  /* 0x000000010300780c */ /* 0x001fe20003f06270 */
[----:B-1----:R-:W-:-:S12]  /*0880*/  IMAD R20, R20, UR6, R15 ;  /* 0x0000000614147c24 */ /* 0x002fd8000f8e020f */
[----:B------:R-:W-:Y:S05]  /*0890*/  @!P0 EXIT ;  /* 0x000000000000894d */ /* 0x000fea0003800000 */
[----:B------:R-:W-:Y:S01]  /*08a0*/  IMAD R20, R20, R3, RZ ;  /* 0x0000000314147224 */ /* 0x000fe200078e02ff */
[----:B------:R-:W-:Y:S03]  /*08b0*/  BSSY.RECONVERGENT B0, `(.L_x_6) ;  /* 0x000003c000007945 */ /* 0x000fe60003800200 */
[C---:B------:R-:W-:Y:S01]  /*08c0*/  IMAD.IADD R0, R20.reuse, 0x1, R3 ;  /* 0x0000000114007824 */ /* 0x040fe200078e0203 */
[----:B------:R-:W-:-:S04]  /*08d0*/  IADD3 R17, PT, PT, R20, 0x1, RZ ;  /* 0x0000000114117810 */ /* 0x000fc80007ffe0ff */
[----:B------:R-:W-:Y:S02]  /*08e0*/  VIMNMX R3, PT, PT, R0, R17, !PT ;  /* 0x0000001100037248 */ /* 0x000fe40007fe0100 */
[----:B------:R-:W-:-:S03]  /*08f0*/  ISETP.GE.AND P1, PT, R17, R0, PT ;  /* 0x000000001100720c */ /* 0x000fc60003f26270 */
[----:B------:R-:W-:-:S05]  /*0900*/  IMAD.IADD R3, R3, 0x1, -R20 ;  /* 0x0000000103037824 */ /* 0x000fca00078e0a14 */
[----:B------:R-:W-:-:S04]  /*0910*/  LOP3.LUT R3, R3, 0x1, RZ, 0xc0, !PT ;  /* 0x0000000103037812 */ /* 0x000fc800078ec0ff */
[----:B------:R-:W-:-:S13]  /*0920*/  ISETP.NE.U32.AND P0, PT, R3, 0x1, PT ;  /* 0x000000010300780c */ /* 0x000fda0003f05070 */
[----:B------:R-:W-:Y:S05]  /*0930*/  @P0 BRA `(.L_x_7) ;  /* 0x0000000000cc0947 */ /* 0x000fea0003800000 */
[----:B------:R-:W0:Y:S01]  /*0940*/  LDC.64 R4, c[0x0][0x388] ;  /* 0x0000e200ff047b82 */ /* 0x000e220000000a00 */
[----:B------:R-:W-:-:S04]  /*0950*/  LEA R24, R15, R20, 0x1 ;  /* 0x000000140f187211 */ /* 0x000fc800078e08ff */
[C---:B------:R-:W-:Y:S01]  /*0960*/  IADD3 R9, PT, PT, R24.reuse, 0x2, RZ ;  /* 0x0000000218097810 */ /* 0x040fe20007ffe0ff */
[C---:B------:R-:W-:Y:S02]  /*0970*/  VIADD R27, R24.reuse, 0x1 ;  /* 0x00000001181b7836 */ /* 0x040fe40000000000 */
[----:B------:R-:W1:Y:S01]  /*0980*/  LDC.64 R2, c[0x0][0x390] ;  /* 0x0000e400ff027b82 */ /* 0x000e620000000a00 */
[C---:B------:R-:W-:Y:S01]  /*0990*/  VIADD R11, R24.reuse, 0xa ;  /* 0x0000000a180b7836 */ /* 0x040fe20000000000 */
[C---:B------:R-:W-:Y:S01]  /*09a0*/  IADD3 R13, PT, PT, R24.reuse, 0xb, RZ ;  /* 0x0000000b180d7810 */ /* 0x040fe20007ffe0ff */
[----:B0-----:R-:W-:-:S04]  /*09b0*/  IMAD.WIDE.U32 R6, R24, 0x4, R4 ;  /* 0x0000000418067825 */ /* 0x001fc800078e0004 */
[--C-:B------:R-:W-:Y:S01]  /*09c0*/  IMAD.WIDE.U32 R26, R27, 0x4, R4.reuse ;  /* 0x000000041b1a7825 */ /* 0x100fe200078e0004 */
[----:B------:R0:W2:Y:S04]  /*09d0*/  LDG.E R19, desc[UR4][R6.64] ;  /* 0x0000000406137981 */ /* 0x0000a8000c1e1900 */
[----:B-1----:R-:W2:Y:S01]  /*09e0*/  LDG.E R16, desc[UR4][R2.64] ;  /* 0x0000000402107981 */ /* 0x002ea2000c1e1900 */
[----:B------:R-:W-:-:S03]  /*09f0*/  IMAD.WIDE.U32 R8, R9, 0x4, R4 ;  /* 0x0000000409087825 */ /* 0x000fc600078e0004 */
[----:B------:R1:W3:Y:S01]  /*0a00*/  LDG.E R22, desc[UR4][R26.64] ;  /* 0x000000041a167981 */ /* 0x0002e2000c1e1900 */
[----:B------:R-:W-:-:S03]  /*0a10*/  IMAD.WIDE.U32 R10, R11, 0x4, R4 ;  /* 0x000000040b0a7825 */ /* 0x000fc600078e0004 */
[----:B------:R-:W3:Y:S01]  /*0a20*/  LDG.E R25, desc[UR4][R2.64+0x4] ;  /* 0x0000040402197981 */ /* 0x000ee2000c1e1900 */
[----:B------:R-:W-:-:S03]  /*0a30*/  VIADD R29, R24, 0xc ;  /* 0x0000000c181d7836 */ /* 0x000fc60000000000 */
[----:B------:R4:W5:Y:S01]  /*0a40*/  LDG.E R23, desc[UR4][R8.64] ;  /* 0x0000000408177981 */ /* 0x000962000c1e1900 */
[----:B------:R-:W-:-:S03]  /*0a50*/  IMAD.WIDE.U32 R12, R13, 0x4, R4 ;  /* 0x000000040d0c7825 */ /* 0x000fc600078e0004 */
[----:B------:R-:W5:Y:S01]  /*0a60*/  LDG.E R14, desc[UR4][R2.64+0x8] ;  /* 0x00000804020e7981 */ /* 0x000f62000c1e1900 */
[C---:B------:R-:W-:Y:S01]  /*0a70*/  IADD3 R28, PT, PT, R24.reuse, 0x14, RZ ;  /* 0x00000014181c7810 */ /* 0x040fe20007ffe0ff */
[----:B0-----:R-:W-:Y:S02]  /*0a80*/  IMAD.WIDE.U32 R6, R29, 0x4, R4 ;  /* 0x000000041d067825 */ /* 0x001fe400078e0004 */
[----:B------:R0:W5:Y:S04]  /*0a90*/  LDG.E R18, desc[UR4][R10.64] ;  /* 0x000000040a127981 */ /* 0x000168000c1e1900 */
[----:B------:R-:W5:Y:S01]  /*0aa0*/  LDG.E R21, desc[UR4][R2.64+0xc] ;  /* 0x00000c0402157981 */ /* 0x000f62000c1e1900 */
[----:B-1----:R-:W-:-:S03]  /*0ab0*/  VIADD R26, R24, 0x15 ;  /* 0x00000015181a7836 */ /* 0x002fc60000000000 */
[----:B------:R-:W5:Y:S01]  /*0ac0*/  LDG.E R12, desc[UR4][R12.64] ;  /* 0x000000040c0c7981 */ /* 0x000f62000c1e1900 */
[----:B----4-:R-:W-:-:S03]  /*0ad0*/  IMAD.WIDE.U32 R8, R28, 0x4, R4 ;  /* 0x000000041c087825 */ /* 0x010fc600078e0004 */
[----:B------:R-:W4:Y:S01]  /*0ae0*/  LDG.E R27, desc[UR4][R2.64+0x10] ;  /* 0x00001004021b7981 */ /* 0x000f22000c1e1900 */
[----:B------:R-:W-:Y:S01]  /*0af0*/  IADD3 R24, PT, PT, R24, 0x16, RZ ;  /* 0x0000001618187810 */ /* 0x000fe20007ffe0ff */
[--C-:B0-----:R-:W-:Y:S02]  /*0b00*/  IMAD.WIDE.U32 R10, R26, 0x4, R4.reuse ;  /* 0x000000041a0a7825 */ /* 0x101fe400078e0004 */
[----:B------:R-:W4:Y:S04]  /*0b10*/  LDG.E R6, desc[UR4][R6.64] ;  /* 0x0000000406067981 */ /* 0x000f28000c1e1900 */
[----:B------:R-:W4:Y:S01]  /*0b20*/  LDG.E R29, desc[UR4][R2.64+0x14] ;  /* 0x00001404021d7981 */ /* 0x000f22000c1e1900 */
[----:B------:R-:W-:-:S03]  /*0b30*/  IMAD.WIDE.U32 R4, R24, 0x4, R4 ;  /* 0x0000000418047825 */ /* 0x000fc600078e0004 */
[----:B------:R-:W4:Y:S04]  /*0b40*/  LDG.E R8, desc[UR4][R8.64] ;  /* 0x0000000408087981 */ /* 0x000f28000c1e1900 */
[----:B------:R-:W4:Y:S04]  /*0b50*/  LDG.E R26, desc[UR4][R2.64+0x18] ;  /* 0x00001804021a7981 */ /* 0x000f28000c1e1900 */
[----:B------:R-:W4:Y:S04]  /*0b60*/  LDG.E R10, desc[UR4][R10.64] ;  /* 0x000000040a0a7981 */ /* 0x000f28000c1e1900 */
[----:B------:R-:W4:Y:S04]  /*0b70*/  LDG.E R13, desc[UR4][R2.64+0x1c] ;  /* 0x00001c04020d7981 */ /* 0x000f28000c1e1900 */
[----:B------:R-:W4:Y:S04]  /*0b80*/  LDG.E R4, desc[UR4][R4.64] ;  /* 0x0000000404047981 */ /* 0x000f28000c1e1900 */
[----:B------:R-:W4:Y:S01]  /*0b90*/  LDG.E R28, desc[UR4][R2.64+0x20] ;  /* 0x00002004021c7981 */ /* 0x000f22000c1e1900 */
[----:B--2---:R-:W-:-:S04]  /*0ba0*/  IMAD R16, R19, R16, RZ ;  /* 0x0000001013107224 */ /* 0x004fc800078e02ff */
[----:B---3--:R-:W-:Y:S02]  /*0bb0*/  IMAD R16, R22, R25, R16 ;  /* 0x0000001916107224 */ /* 0x008fe400078e0210 */
[----:B------:R-:W0:Y:S02]  /*0bc0*/  LDC.64 R24, c[0x0][0x380] ;  /* 0x0000e000ff187b82 */ /* 0x000e240000000a00 */
[----:B-----5:R-:W-:-:S04]  /*0bd0*/  IMAD R14, R23, R14, R16 ;  /* 0x0000000e170e7224 */ /* 0x020fc800078e0210 */
[----:B------:R-:W-:-:S04]  /*0be0*/  IMAD R14, R18, R21, R14 ;  /* 0x00000015120e7224 */ /* 0x000fc800078e020e */
[----:B----4-:R-:W-:Y:S02]  /*0bf0*/  IMAD R12, R12, R27, R14 ;  /* 0x0000001b0c0c7224 */ /* 0x010fe400078e020e */
[----:B0-----:R-:W-:-:S04]  /*0c00*/  IMAD.WIDE R24, R20, 0x4, R24 ;  /* 0x0000000414187825 */ /* 0x001fc800078e0218 */
[----:B------:R-:W-:Y:S02]  /*0c10*/  IMAD.MOV.U32 R20, RZ, RZ, R17 ;  /* 0x000000ffff147224 */ /* 0x000fe400078e0011 */
[----:B------:R-:W-:-:S04]  /*0c20*/  IMAD R29, R6, R29, R12 ;  /* 0x0000001d061d7224 */ /* 0x000fc800078e020c */
[----:B------:R-:W-:-:S04]  /*0c30*/  IMAD R8, R8, R26, R29 ;  /* 0x0000001a08087224 */ /* 0x000fc800078e021d */
[----:B------:R-:W-:-:S04]  /*0c40*/  IMAD R13, R10, R13, R8 ;  /* 0x0000000d0a0d7224 */ /* 0x000fc800078e0208 */
[----:B------:R-:W-:-:S05]  /*0c50*/  IMAD R13, R4, R28, R13 ;  /* 0x0000001c040d7224 */ /* 0x000fca00078e020d */
[----:B------:R0:W-:Y:S02]  /*0c60*/  STG.E desc[UR4][R24.64], R13 ;  /* 0x0000000d18007986 */ /* 0x0001e4000c101904 */
.L_x_7:
[----:B------:R-:W-:Y:S05]  /*0c70*/  BSYNC.RECONVERGENT B0 ;  /* 0x0000000000007941 */ /* 0x000fea0003800200 */
.L_x_6:
[----:B------:R-:W-:Y:S05]  /*0c80*/  @P1 EXIT ;  /* 0x000000000000194d */ /* 0x000fea0003800000 */
[----:B0-----:R-:W-:Y:S01]  /*0c90*/  LEA R25, R15, R20, 0x1 ;  /* 0x000000140f197211 */ /* 0x001fe200078e08ff */
[----:B------:R-:W-:-:S07]  /*0ca0*/  VIADD R20, R20, 0xb ;  /* 0x0000000b14147836 */ /* 0x000fce0000000000 */
.L_x_8:
[----:B0-----:R-:W0:Y:S01]  /*0cb0*/  LDC.64 R2, c[0x0][0x388] ;  /* 0x0000e200ff027b82 */ /* 0x001e220000000a00 */
[C---:B------:R-:W-:Y:S01]  /*0cc0*/  IADD3 R29, PT, PT, R25.reuse, 0x1, RZ ;  /* 0x00000001191d7810 */ /* 0x040fe20007ffe0ff */
[----:B------:R-:W-:-:S06]  /*0cd0*/  VIADD R21, R25, 0x2 ;  /* 0x0000000219157836 */ /* 0x000fcc0000000000 */
[----:B------:R-:W1:Y:S01]  /*0ce0*/  LDC.64 R4, c[0x0][0x390] ;  /* 0x0000e400ff047b82 */ /* 0x000e620000000a00 */
[----:B0-----:R-:W-:-:S04]  /*0cf0*/  IMAD.WIDE.U32 R8, R25, 0x4, R2 ;  /* 0x0000000419087825 */ /* 0x001fc800078e0002 */
[--C-:B------:R-:W-:Y:S01]  /*0d00*/  IMAD.WIDE.U32 R28, R29, 0x4, R2.reuse ;  /* 0x000000041d1c7825 */ /* 0x100fe200078e0002 */
[----:B------:R0:W2:Y:S04]  /*0d10*/  LDG.E R22, desc[UR4][R8.64] ;  /* 0x0000000408167981 */ /* 0x0000a8000c1e1900 */
[----:B-1----:R-:W2:Y:S01]  /*0d20*/  LDG.E R23, desc[UR4][R4.64] ;  /* 0x0000000404177981 */ /* 0x002ea2000c1e1900 */
[----:B------:R-:W-:-:S03]  /*0d30*/  IMAD.WIDE.U32 R6, R21, 0x4, R2 ;  /* 0x0000000415067825 */ /* 0x000fc600078e0002 */
[----:B------:R-:W3:Y:S04]  /*0d40*/  LDG.E R11, desc[UR4][R4.64+0x4] ;  /* 0x00000404040b7981 */ /* 0x000ee8000c1e1900 */
[----:B------:R-:W3:Y:S04]  /*0d50*/  LDG.E R10, desc[UR4][R28.64] ;  /* 0x000000041c0a7981 */ /* 0x000ee8000c1e1900 */
[----:B------:R-:W4:Y:S04]  /*0d60*/  LDG.E R19, desc[UR4][R4.64+0x8] ;  /* 0x0000080404137981 */ /* 0x000f28000c1e1900 */
[----:B------:R-:W4:Y:S01]  /*0d70*/  LDG.E R18, desc[UR4][R6.64] ;  /* 0x0000000406127981 */ /* 0x000f22000c1e1900 */
[C---:B------:R-:W-:Y:S01]  /*0d80*/  IADD3 R17, PT, PT, R25.reuse, 0xa, RZ ;  /* 0x0000000a19117810 */ /* 0x040fe20007ffe0ff */
[----:B------:R-:W-:-:S02]  /*0d90*/  VIADD R13, R25, 0xb ;  /* 0x0000000b190d7836 */ /* 0x000fc40000000000 */
[----:B------:R-:W5:Y:S02]  /*0da0*/  LDG.E R14, desc[UR4][R4.64+0x10] ;  /* 0x00001004040e7981 */ /* 0x000f64000c1e1900 */
[----:B------:R-:W-:-:S04]  /*0db0*/  IMAD.WIDE.U32 R16, R17, 0x4, R2 ;  /* 0x0000000411107825 */ /* 0x000fc800078e0002 */
[----:B0-----:R-:W-:Y:S01]  /*0dc0*/  IMAD.WIDE.U32 R8, R13, 0x4, R2 ;  /* 0x000000040d087825 */ /* 0x001fe200078e0002 */
[----:B------:R0:W5:Y:S04]  /*0dd0*/  LDG.E R12, desc[UR4][R16.64] ;  /* 0x00000004100c7981 */ /* 0x000168000c1e1900 */
[----:B------:R-:W5:Y:S04]  /*0de0*/  LDG.E R13, desc[UR4][R4.64+0xc] ;  /* 0x00000c04040d7981 */ /* 0x000f68000c1e1900 */
[----:B------:R-:W5:Y:S01]  /*0df0*/  LDG.E R15, desc[UR4][R8.64] ;  /* 0x00000004080f7981 */ /* 0x000f62000c1e1900 */
[----:B------:R-:W-:-:S04]  /*0e00*/  VIADD R27, R25, 0x14 ;  /* 0x00000014191b7836 */ /* 0x000fc80000000000 */
[----:B0-----:R-:W-:-:S06]  /*0e10*/  IMAD.WIDE.U32 R16, R27, 0x4, R2 ;  /* 0x000000041b107825 */ /* 0x001fcc00078e0002 */
[----:B------:R-:W5:Y:S01]  /*0e20*/  LDG.E R16, desc[UR4][R16.64] ;  /* 0x0000000410107981 */ /* 0x000f62000c1e1900 */
[----:B--2---:R-:W-:Y:S01]  /*0e30*/  IMAD R22, R22, R23, RZ ;  /* 0x0000001716167224 */ /* 0x004fe200078e02ff */
[----:B------:R-:W-:-:S03]  /*0e40*/  IADD3 R23, PT, PT, R25, 0xc, RZ ;  /* 0x0000000c19177810 */ /* 0x000fc60007ffe0ff */
[----:B---3--:R-:W-:Y:S02]  /*0e50*/  IMAD R22, R10, R11, R22 ;  /* 0x0000000b0a167224 */ /* 0x008fe400078e0216 */
[----:B------:R-:W-:Y:S02]  /*0e60*/  IMAD.WIDE.U32 R10, R23, 0x4, R2 ;  /* 0x00000004170a7825 */ /* 0x000fe400078e0002 */
[----:B------:R-:W2:Y:S02]  /*0e70*/  LDG.E R23, desc[UR4][R4.64+0x14] ;  /* 0x0000140404177981 */ /* 0x000ea4000c1e1900 */
[----:B----4-:R-:W-:Y:S02]  /*0e80*/  IMAD R22, R18, R19, R22 ;  /* 0x0000001312167224 */ /* 0x010fe400078e0216 */
[----:B------:R-:W2:Y:S04]  /*0e90*/  LDG.E R18, desc[UR4][R10.64] ;  /* 0x000000040a127981 */ /* 0x000ea8000c1e1900 */
[----:B------:R-:W3:Y:S01]  /*0ea0*/  LDG.E R19, desc[UR4][R4.64+0x18] ;  /* 0x0000180404137981 */ /* 0x000ee2000c1e1900 */
[----:B------:R-:W-:Y:S01]  /*0eb0*/  IADD3 R27, PT, PT, R25, 0x15, RZ ;  /* 0x00000015191b7810 */ /* 0x000fe20007ffe0ff */
[----:B-----5:R-:W-:-:S04]  /*0ec0*/  IMAD R22, R12, R13, R22 ;  /* 0x0000000d0c167224 */ /* 0x020fc800078e0216 */
[----:B------:R-:W-:-:S04]  /*0ed0*/  IMAD.WIDE.U32 R12, R27, 0x4, R2 ;  /* 0x000000041b0c7825 */ /* 0x000fc800078e0002 */
[----:B------:R-:W-:Y:S01]  /*0ee0*/  IMAD R14, R15, R14, R22 ;  /* 0x0000000e0f0e7224 */ /* 0x000fe200078e0216 */
[----:B------:R-:W4:Y:S04]  /*0ef0*/  LDG.E R27, desc[UR4][R12.64] ;  /* 0x000000040c1b7981 */ /* 0x000f28000c1e1900 */
[----:B------:R-:W4:Y:S01]  /*0f00*/  LDG.E R22, desc[UR4][R4.64+0x1c] ;  /* 0x00001c0404167981 */ /* 0x000f22000c1e1900 */
[----:B------:R-:W-:Y:S02]  /*0f10*/  VIADD R15, R25, 0x16 ;  /* 0x00000016190f7836 */ /* 0x000fe40000000000 */
[----:B--2---:R-:W-:Y:S02]  /*0f20*/  IMAD R18, R18, R23, R14 ;  /* 0x0000001712127224 */ /* 0x004fe400078e020e */
[----:B------:R-:W-:-:S04]  /*0f30*/  IMAD.WIDE.U32 R14, R15, 0x4, R2 ;  /* 0x000000040f0e7825 */ /* 0x000fc800078e0002 */
[----:B---3--:R-:W-:Y:S01]  /*0f40*/  IMAD R16, R16, R19, R18 ;  /* 0x0000001310107224 */ /* 0x008fe200078e0212 */
[----:B------:R-:W2:Y:S04]  /*0f50*/  LDG.E R23, desc[UR4][R14.64] ;  /* 0x000000040e177981 */ /* 0x000ea8000c1e1900 */
[----:B------:R-:W2:Y:S01]  /*0f60*/  LDG.E R18, desc[UR4][R4.64+0x20] ;  /* 0x0000200404127981 */ /* 0x000ea2000c1e1900 */
[----:B----4-:R-:W-:Y:S02]  /*0f70*/  IMAD R22, R27, R22, R16 ;  /* 0x000000161b167224 */ /* 0x010fe400078e0210 */
[----:B------:R-:W0:Y:S01]  /*0f80*/  LDC.64 R16, c[0x0][0x380] ;  /* 0x0000e000ff107b82 */ /* 0x000e220000000a00 */
[----:B------:R-:W-:-:S05]  /*0f90*/  IADD3 R19, PT, PT, R20, -0xb, RZ ;  /* 0xfffffff514137810 */ /* 0x000fca0007ffe0ff */
[----:B0-----:R-:W-:-:S04]  /*0fa0*/  IMAD.WIDE R16, R19, 0x4, R16 ;  /* 0x0000000413107825 */ /* 0x001fc800078e0210 */
[----:B------:R-:W-:Y:S02]  /*0fb0*/  VIADD R19, R25, 0x3 ;  /* 0x0000000319137836 */ /* 0x000fe40000000000 */
[----:B--2---:R-:W-:Y:S02]  /*0fc0*/  IMAD R24, R23, R18, R22 ;  /* 0x0000001217187224 */ /* 0x004fe400078e0216 */
[----:B------:R-:W-:-:S03]  /*0fd0*/  IMAD.WIDE.U32 R18, R19, 0x4, R2 ;  /* 0x0000000413127825 */ /* 0x000fc600078e0002 */
[----:B------:R0:W-:Y:S04]  /*0fe0*/  STG.E desc[UR4][R16.64], R24 ;  /* 0x0000001810007986 */ /* 0x0001e8000c101904 */
[----:B------:R-:W2:Y:S04]  /*0ff0*/  LDG.E R23, desc[UR4][R28.64] ;  /* 0x000000041c177981 */ /* 0x000ea8000c1e1900 */
[----:B------:R-:W2:Y:S04]  /*1000*/  LDG.E R22, desc[UR4][R4.64] ;  /* 0x0000000404167981 */ /* 0x000ea8000c1e1900 */
[----:B------:R-:W3:Y:S04]  /*1010*/  LDG.E R7, desc[UR4][R6.64] ;  /* 0x0000000406077981 */ /* 0x000ee8000c1e1900 */
[----:B------:R-:W3:Y:S04]  /*1020*/  LDG.E R26, desc[UR4][R4.64+0x4] ;  /* 0x00000404041a7981 */ /* 0x000ee8000c1e1900 */
[----:B------:R1:W4:Y:S04]  /*1030*/  LDG.E R8, desc[UR4][R8.64] ;  /* 0x0000000408087981 */ /* 0x000328000c1e1900 */
[----:B------:R5:W4:Y:S04]  /*1040*/  LDG.E R18, desc[UR4][R18.64] ;  /* 0x0000000412127981 */ /* 0x000b28000c1e1900 */
[----:B------:R-:W4:Y:S01]  /*1050*/  LDG.E R27, desc[UR4][R4.64+0x8] ;  /* 0x00000804041b7981 */ /* 0x000f22000c1e1900 */
[----:B-1----:R-:W-:-:S03]  /*1060*/  IADD3 R9, PT, PT, R25, 0xd, RZ ;  /* 0x0000000d19097810 */ /* 0x002fc60007ffe0ff */
[----:B------:R-:W4:Y:S01]  /*1070*/  LDG.E R29, desc[UR4][R4.64+0xc] ;  /* 0x00000c04041d7981 */ /* 0x000f22000c1e1900 */
[----:B-----5:R-:W-:Y:S02]  /*1080*/  VIADD R19, R25, 0x17 ;  /* 0x0000001719137836 */ /* 0x020fe40000000000 */
[--C-:B0-----:R-:W-:Y:S01]  /*1090*/  IMAD.WIDE.U32 R24, R9, 0x4, R2.reuse ;  /* 0x0000000409187825 */ /* 0x101fe200078e0002 */
[----:B------:R-:W5:Y:S04]  /*10a0*/  LDG.E R10, desc[UR4][R10.64] ;  /* 0x000000040a0a7981 */ /* 0x000f68000c1e1900 */
[----:B------:R-:W5:Y:S01]  /*10b0*/  LDG.E R6, desc[UR4][R4.64+0x10] ;  /* 0x0000100404067981 */ /* 0x000f62000c1e1900 */
[----:B------:R-:W-:-:S03]  /*10c0*/  IMAD.WIDE.U32 R2, R19, 0x4, R2 ;  /* 0x0000000413027825 */ /* 0x000fc600078e0002 */
[----:B------:R-:W5:Y:S04]  /*10d0*/  LDG.E R24, desc[UR4][R24.64] ;  /* 0x0000000418187981 */ /* 0x000f68000c1e1900 */
[----:B------:R-:W5:Y:S04]  /*10e0*/  LDG.E R9, desc[UR4][R4.64+0x14] ;  /* 0x0000140404097981 */ /* 0x000f68000c1e1900 */
[----:B------:R-:W5:Y:S04]  /*10f0*/  LDG.E R12, desc[UR4][R12.64] ;  /* 0x000000040c0c7981 */ /* 0x000f68000c1e1900 */
[----:B------:R-:W5:Y:S04]  /*1100*/  LDG.E R19, desc[UR4][R4.64+0x18] ;  /* 0x0000180404137981 */ /* 0x000f68000c1e1900 */
[----:B------:R-:W5:Y:S04]  /*1110*/  LDG.E R14, desc[UR4][R14.64] ;  /* 0x000000040e0e7981 */ /* 0x000f68000c1e1900 */
[----:B------:R-:W5:Y:S04]  /*1120*/  LDG.E R28, desc[UR4][R4.64+0x1c] ;  /* 0x00001c04041c7981 */ /* 0x000f68000c1e1900 */
[----:B------:R0:W5:Y:S04]  /*1130*/  LDG.E R2, desc[UR4][R2.64] ;  /* 0x0000000402027981 */ /* 0x000168000c1e1900 */
[----:B------:R-:W5:Y:S01]  /*1140*/  LDG.E R11, desc[UR4][R4.64+0x20] ;  /* 0x00002004040b7981 */ /* 0x000f62000c1e1900 */
[----:B0-----:R-:W-:-:S04]  /*1150*/  IADD3 R3, PT, PT, R20, -0x9, RZ ;  /* 0xfffffff714037810 */ /* 0x001fc80007ffe0ff */
[----:B------:R-:W-:Y:S01]  /*1160*/  ISETP.GE.AND P0, PT, R3, R0, PT ;  /* 0x000000000300720c */ /* 0x000fe20003f06270 */
[----:B------:R-:W-:Y:S01]  /*1170*/  VIADD R20, R20, 0x2 ;  /* 0x0000000214147836 */ /* 0x000fe20000000000 */
[----:B------:R-:W-:Y:S01]  /*1180*/  MOV R25, R21 ;  /* 0x0000001500197202 */ /* 0x000fe20000000f00 */
[----:B--2---:R-:W-:-:S04]  /*1190*/  IMAD R22, R23, R22, RZ ;  /* 0x0000001617167224 */ /* 0x004fc800078e02ff */
[----:B---3--:R-:W-:-:S04]  /*11a0*/  IMAD R7, R7, R26, R22 ;  /* 0x0000001a07077224 */ /* 0x008fc800078e0216 */
[----:B----4-:R-:W-:-:S04]  /*11b0*/  IMAD R7, R18, R27, R7 ;  /* 0x0000001b12077224 */ /* 0x010fc800078e0207 */
[----:B------:R-:W-:-:S04]  /*11c0*/  IMAD R7, R8, R29, R7 ;  /* 0x0000001d08077224 */ /* 0x000fc800078e0207 */
[----:B-----5:R-:W-:-:S04]  /*11d0*/  IMAD R6, R10, R6, R7 ;  /* 0x000000060a067224 */ /* 0x020fc800078e0207 */
[----:B------:R-:W-:-:S04]  /*11e0*/  IMAD R6, R24, R9, R6 ;  /* 0x0000000918067224 */ /* 0x000fc800078e0206 */
[----:B------:R-:W-:-:S04]  /*11f0*/  IMAD R19, R12, R19, R6 ;  /* 0x000000130c137224 */ /* 0x000fc800078e0206 */
[----:B------:R-:W-:-:S04]  /*1200*/  IMAD R14, R14, R28, R19 ;  /* 0x0000001c0e0e7224 */ /* 0x000fc800078e0213 */
[----:B------:R-:W-:-:S05]  /*1210*/  IMAD R11, R2, R11, R14 ;  /* 0x0000000b020b7224 */ /* 0x000fca00078e020e */
[----:B------:R0:W-:Y:S01]  /*1220*/  STG.E desc[UR4][R16.64+0x4], R11 ;  /* 0x0000040b10007986 */ /* 0x0001e2000c101904 */
[----:B------:R-:W-:Y:S05]  /*1230*/  @!P0 BRA `(.L_x_8) ;  /* 0xfffffff8009c8947 */ /* 0x000fea000383ffff */
[----:B------:R-:W-:Y:S05]  /*1240*/  EXIT ;  /* 0x000000000000794d */ /* 0x000fea0003800000 */
.L_x_1:
[----:B------:R-:W-:-:S05]  /*1250*/  IMAD.MOV.U32 R3, RZ, RZ, -0x2 ;  /* 0xfffffffeff037424 */ /* 0x000fca00078e00ff */
[----:B------:R-:W-:-:S04]  /*1260*/  VIADDMNMX.U32 R0, R0, R3, 0x2, PT ;  /* 0x0000000200007446 */ /* 0x000fc80003800003 */
[----:B------:R-:W-:-:S04]  /*1270*/  SHF.L.U32 R0, R0, 0x2, RZ ;  /* 0x0000000200007819 */ /* 0x000fc800000006ff */
[----:B------:R-:W0:Y:S02]  /*1280*/  LDC R2, c[0x2][R0+0xc] ;  /* 0x0080030000027b82 */ /* 0x000e240000000800 */
[----:B0-----:R-:W-:-:S04]  /*1290*/  SHF.R.S32.HI R3, RZ, 0x1f, R2 ;  /* 0x0000001fff037819 */ /* 0x001fc80000011402 */
.L_x_44:
[----:B------:R-:W-:Y:S05]  /*12a0*/  BRX R2 -0x12b0                                 (*"BRANCH_TARGETS .L_x_45,.L_x_46,.L_x_43"*) ;  /* 0xffffffec02547949 */ /* 0x000fea000383ffff */
.L_x_46:
[----:B------:R-:W0:Y:S01]  /*12b0*/  S2R R0, SR_TID.X ;  /* 0x0000000000007919 */ /* 0x000e220000002100 */
[----:B------:R-:W0:Y:S08]  /*12c0*/  S2UR UR6, SR_CTAID.X ;  /* 0x00000000000679c3 */ /* 0x000e300000002500 */
[----:B------:R-:W0:Y:S08]  /*12d0*/  LDC R3, c[0x0][0x360] ;  /* 0x0000d800ff037b82 */ /* 0x000e300000000800 */
[----:B------:R-:W1:Y:S01]  /*12e0*/  LDC R7, c[0x0][0x398] ;  /* 0x0000e600ff077b82 */ /* 0x000e620000000800 */
[----:B0-----:R-:W-:-:S02]  /*12f0*/  IMAD R10, R3, UR6, R0 ;  /* 0x00000006030a7c24 */ /* 0x001fc4000f8e0200 */
[----:B-1----:R-:W-:-:S05]  /*1300*/  IMAD R5, R7, R7, RZ ;  /* 0x0000000707057224 */ /* 0x002fca00078e02ff */
[----:B------:R-:W-:-:S13]  /*1310*/  ISETP.GE.AND P0, PT, R10, R5, PT ;  /* 0x000000050a00720c */ /* 0x000fda0003f06270 */
[----:B------:R-:W-:Y:S05]  /*1320*/  @P0 EXIT ;  /* 0x000000000000094d */ /* 0x000fea0003800000 */
[----:B------:R-:W0:Y:S01]  /*1330*/  I2F.U32.RP R8, R7 ;  /* 0x0000000700087306 */ /* 0x000e220000209000 */
[----:B------:R-:W-:Y:S01]  /*1340*/  IMAD.IADD R4, R10, 0x1, R7 ;  /* 0x000000010a047824 */ /* 0x000fe200078e0207 */
[----:B------:R-:W-:Y:S01]  /*1350*/  ISETP.NE.U32.AND P2, PT, R7, RZ, PT ;  /* 0x000000ff0700720c */ /* 0x000fe20003f45070 */
[----:B------:R-:W-:Y:S03]  /*1360*/  BSSY.RECONVERGENT B0, `(.L_x_9) ;  /* 0x000003c000007945 */ /* 0x000fe60003800200 */
[----:B------:R-:W-:Y:S02]  /*1370*/  ISETP.GE.AND P0, PT, R4, R5, PT ;  /* 0x000000050400720c */ /* 0x000fe40003f06270 */
[----:B------:R-:W-:Y:S01]  /*1380*/  VIMNMX R5, PT, PT, R5, R4, !PT ;  /* 0x0000000405057248 */ /* 0x000fe20007fe0100 */
[----:B0-----:R-:W0:Y:S02]  /*1390*/  MUFU.RCP R8, R8 ;  /* 0x0000000800087308 */ /* 0x001e240000001000 */
[----:B0-----:R-:W-:-:S02]  /*13a0*/  VIADD R2, R8, 0xffffffe ;  /* 0x0ffffffe08027836 */ /* 0x001fc40000000000 */
[----:B------:R-:W-:-:S04]  /*13b0*/  IMAD.MOV.U32 R8, RZ, RZ, RZ ;  /* 0x000000ffff087224 */ /* 0x000fc800078e00ff */
[----:B------:R0:W1:Y:S02]  /*13c0*/  F2I.FTZ.U32.TRUNC.NTZ R3, R2 ;  /* 0x0000000200037305 */ /* 0x000064000021f000 */
[----:B0-----:R-:W-:Y:S01]  /*13d0*/  HFMA2 R2, -RZ, RZ, 0, 0 ;  /* 0x00000000ff027431 */ /* 0x001fe200000001ff */
[----:B-1----:R-:W-:-:S05]  /*13e0*/  IADD3 R6, PT, PT, RZ, -R3, RZ ;  /* 0x80000003ff067210 */ /* 0x002fca0007ffe0ff */
[----:B------:R-:W-:Y:S01]  /*13f0*/  IMAD R9, R6, R7, RZ ;  /* 0x0000000706097224 */ /* 0x000fe200078e02ff */
[----:B------:R-:W-:-:S03]  /*1400*/  SEL R6, RZ, 0x1, P0 ;  /* 0x00000001ff067807 */ /* 0x000fc60000000000 */
[----:B------:R-:W-:Y:S01]  /*1410*/  IMAD.HI.U32 R3, R3, R9, R2 ;  /* 0x0000000903037227 */ /* 0x000fe200078e0002 */
[----:B------:R-:W-:-:S05]  /*1420*/  IADD3 R4, PT, PT, R5, -R4, -R6 ;  /* 0x8000000405047210 */ /* 0x000fca0007ffe806 */
[----:B------:R-:W-:-:S04]  /*1430*/  IMAD.HI.U32 R3, R3, R4, RZ ;  /* 0x0000000403037227 */ /* 0x000fc800078e00ff */
[----:B------:R-:W-:-:S04]  /*1440*/  IMAD.MOV R2, RZ, RZ, -R3 ;  /* 0x000000ffff027224 */ /* 0x000fc800078e0a03 */
[----:B------:R-:W-:-:S05]  /*1450*/  IMAD R4, R7, R2, R4 ;  /* 0x0000000207047224 */ /* 0x000fca00078e0204 */
[----:B------:R-:W-:-:S13]  /*1460*/  ISETP.GE.U32.AND P0, PT, R4, R7, PT ;  /* 0x000000070400720c */ /* 0x000fda0003f06070 */
[----:B------:R-:W-:Y:S01]  /*1470*/  @P0 IADD3 R4, PT, PT, R4, -R7, RZ ;  /* 0x8000000704040210 */ /* 0x000fe20007ffe0ff */
[----:B------:R-:W-:-:S03]  /*1480*/  @P0 VIADD R3, R3, 0x1 ;  /* 0x0000000103030836 */ /* 0x000fc60000000000 */
[----:B------:R-:W-:-:S13]  /*1490*/  ISETP.GE.U32.AND P1, PT, R4, R7, PT ;  /* 0x000000070400720c */ /* 0x000fda0003f26070 */
[----:B------:R-:W-:Y:S02]  /*14a0*/  @P1 IADD3 R3, PT, PT, R3, 0x1, RZ ;  /* 0x0000000103031810 */ /* 0x000fe40007ffe0ff */
[----:B------:R-:W-:-:S05]  /*14b0*/  @!P2 LOP3.LUT R3, RZ, R7, RZ, 0x33, !PT ;  /* 0x00000007ff03a212 */ /* 0x000fca00078e33ff */
[----:B------:R-:W-:-:S05]  /*14c0*/  IMAD.IADD R3, R6, 0x1, R3 ;  /* 0x0000000106037824 */ /* 0x000fca00078e0203 */
[C---:B------:R-:W-:Y:S02]  /*14d0*/  ISETP.GE.U32.AND P0, PT, R3.reuse, 0x3, PT ;  /* 0x000000030300780c */ /* 0x040fe40003f06070 */
[----:B------:R-:W-:-:S04]  /*14e0*/  IADD3 R9, PT, PT, R3, 0x1, RZ ;  /* 0x0000000103097810 */ /* 0x000fc80007ffe0ff */
[----:B------:R-:W-:-:S04]  /*14f0*/  LOP3.LUT R6, R9, 0x3, RZ, 0xc0, !PT ;  /* 0x0000000309067812 */ /* 0x000fc800078ec0ff */
[----:B------:R-:W-:-:S03]  /*1500*/  ISETP.NE.AND P1, PT, R6, RZ, PT ;  /* 0x000000ff0600720c */ /* 0x000fc60003f25270 */
[----:B------:R-:W-:Y:S10]  /*1510*/  @!P0 BRA `(.L_x_10) ;  /* 0x0000000000808947 */ /* 0x000ff40003800000 */
[----:B------:R-:W0:Y:S01]  /*1520*/  LDC.64 R2, c[0x0][0x380] ;  /* 0x0000e000ff027b82 */ /* 0x000e220000000a00 */
[----:B------:R-:W-:-:S04]  /*1530*/  LOP3.LUT R8, RZ, R0, RZ, 0x33, !PT ;  /* 0x00000000ff087212 */ /* 0x000fc800078e33ff */
[-C--:B------:R-:W-:Y:S02]  /*1540*/  IADD3 R12, PT, PT, R8, R7.reuse, RZ ;  /* 0x00000007080c7210 */ /* 0x080fe40007ffe0ff */
[----:B------:R-:W-:Y:S01]  /*1550*/  LOP3.LUT R8, R9, 0xfffffffc, RZ, 0xc0, !PT ;  /* 0xfffffffc09087812 */ /* 0x000fe200078ec0ff */
[----:B------:R-:W1:Y:S02]  /*1560*/  LDC.64 R4, c[0x0][0x388] ;  /* 0x0000e200ff047b82 */ /* 0x000e640000000a00 */
[----:B------:R-:W-:Y:S02]  /*1570*/  IMAD R12, R12, R7, R7 ;  /* 0x000000070c0c7224 */ /* 0x000fe400078e0207 */
[----:B------:R-:W-:-:S03]  /*1580*/  IMAD.MOV R9, RZ, RZ, -R8 ;  /* 0x000000ffff097224 */ /* 0x000fc600078e0a08 */
[----:B------:R-:W-:-:S07]  /*1590*/  IADD3 R11, PT, PT, R12, -0x2, RZ ;  /* 0xfffffffe0c0b7810 */ /* 0x000fce0007ffe0ff */
.L_x_11:
[----:B--2---:R-:W-:-:S04]  /*15a0*/  VIADD R15, R11, 0x1 ;  /* 0x000000010b0f7836 */ /* 0x004fc80000000000 */
[----:B-1----:R-:W-:-:S05]  /*15b0*/  IMAD.WIDE.U32 R14, R15, 0x4, R4 ;  /* 0x000000040f0e7825 */ /* 0x002fca00078e0004 */
[----:B------:R-:W2:Y:S01]  /*15c0*/  LDG.E R25, desc[UR4][R14.64] ;  /* 0x000000040e197981 */ /* 0x000ea2000c1e1900 */
[----:B0-----:R-:W-:-:S04]  /*15d0*/  IMAD.WIDE R16, R10, 0x4, R2 ;  /* 0x000000040a107825 */ /* 0x001fc800078e0202 */
[C---:B------:R-:W-:Y:S01]  /*15e0*/  IMAD.WIDE.U32 R18, R11.reuse, 0x4, R4 ;  /* 0x000000040b127825 */ /* 0x040fe200078e0004 */
[----:B------:R-:W-:Y:S01]  /*15f0*/  IADD3 R21, PT, PT, R11, -0x1, RZ ;  /* 0xffffffff0b157810 */ /* 0x000fe20007ffe0ff */
[----:B--2---:R0:W-:Y:S04]  /*1600*/  STG.E desc[UR4][R16.64], R25 ;  /* 0x0000001910007986 */ /* 0x0041e8000c101904 */
[----:B------:R-:W2:Y:S01]  /*1610*/  LDG.E R19, desc[UR4][R18.64] ;  /* 0x0000000412137981 */ /* 0x000ea2000c1e1900 */
[----:B------:R-:W-:-:S04]  /*1620*/  IMAD.WIDE R12, R7, 0x4, R16 ;  /* 0x00000004070c7825 */ /* 0x000fc800078e0210 */
[----:B------:R-:W-:Y:S01]  /*1630*/  IMAD.WIDE.U32 R20, R21, 0x4, R4 ;  /* 0x0000000415147825 */ /* 0x000fe200078e0004 */
[----:B--2---:R2:W-:Y:S05]  /*1640*/  STG.E desc[UR4][R12.64], R19 ;  /* 0x000000130c007986 */ /* 0x0045ea000c101904 */
[----:B------:R-:W3:Y:S01]  /*1650*/  LDG.E R21, desc[UR4][R20.64] ;  /* 0x0000000414157981 */ /* 0x000ee2000c1e1900 */
[----:B------:R-:W-:Y:S02]  /*1660*/  VIADD R23, R11, 0xfffffffe ;  /* 0xfffffffe0b177836 */ /* 0x000fe40000000000 */
[----:B------:R-:W-:-:S04]  /*1670*/  IMAD.WIDE R14, R7, 0x4, R12 ;  /* 0x00000004070e7825 */ /* 0x000fc800078e020c */
[----:B------:R-:W-:Y:S01]  /*1680*/  IMAD.WIDE.U32 R22, R23, 0x4, R4 ;  /* 0x0000000417167825 */ /* 0x000fe200078e0004 */
[----:B---3--:R2:W-:Y:S05]  /*1690*/  STG.E desc[UR4][R14.64], R21 ;  /* 0x000000150e007986 */ /* 0x0085ea000c101904 */
[----:B------:R-:W3:Y:S01]  /*16a0*/  LDG.E R23, desc[UR4][R22.64] ;  /* 0x0000000416177981 */ /* 0x000ee2000c1e1900 */
[----:B0-----:R-:W-:Y:S01]  /*16b0*/  IMAD.WIDE R16, R7, 0x4, R14 ;  /* 0x0000000407107825 */ /* 0x001fe200078e020e */
[----:B------:R-:W-:Y:S02]  /*16c0*/  IADD3 R9, PT, PT, R9, 0x4, RZ ;  /* 0x0000000409097810 */ /* 0x000fe40007ffe0ff */
[----:B------:R-:W-:Y:S01]  /*16d0*/  IADD3 R11, PT, PT, R11, -0x4, RZ ;  /* 0xfffffffc0b0b7810 */ /* 0x000fe20007ffe0ff */
[----:B------:R-:W-:Y:S01]  /*16e0*/  IMAD R10, R7, 0x4, R10 ;  /* 0x00000004070a7824 */ /* 0x000fe200078e020a */
[----:B------:R-:W-:Y:S01]  /*16f0*/  ISETP.NE.AND P0, PT, R9, RZ, PT ;  /* 0x000000ff0900720c */ /* 0x000fe20003f05270 */
[----:B---3--:R2:W-:-:S12]  /*1700*/  STG.E desc[UR4][R16.64], R23 ;  /* 0x0000001710007986 */ /* 0x0085d8000c101904 */
[----:B------:R-:W-:Y:S05]  /*1710*/  @P0 BRA `(.L_x_11) ;  /* 0xfffffffc00a00947 */ /* 0x000fea000383ffff */
.L_x_10:
[----:B------:R-:W-:Y:S05]  /*1720*/  BSYNC.RECONVERGENT B0 ;  /* 0x0000000000007941 */ /* 0x000fea0003800200 */
.L_x_9:
[----:B------:R-:W-:Y:S05]  /*1730*/  @!P1 EXIT ;  /* 0x000000000000994d */ /* 0x000fea0003800000 */
[----:B------:R-:W0:Y:S01]  /*1740*/  LDC.64 R4, c[0x0][0x380] ;  /* 0x0000e000ff047b82 */ /* 0x000e220000000a00 */
[----:B------:R-:W-:Y:S01]  /*1750*/  IMAD.IADD R0, R7, 0x1, -R0 ;  /* 0x0000000107007824 */ /* 0x000fe200078e0a00 */
[----:B------:R-:W1:Y:S03]  /*1760*/  LDCU UR6, c[0x0][0x398] ;  /* 0x00007300ff0677ac */ /* 0x000e660008000800 */
[----:B------:R-:W-:Y:S01]  /*1770*/  IMAD R0, R0, R7, -R8 ;  /* 0x0000000700007224 */ /* 0x000fe200078e0a08 */
[----:B------:R-:W-:Y:S02]  /*1780*/  IADD3 R8, PT, PT, -R6, RZ, RZ ;  /* 0x000000ff06087210 */ /* 0x000fe40007ffe1ff */
[----:B------:R-:W3:Y:S05]  /*1790*/  LDC.64 R2, c[0x0][0x388] ;  /* 0x0000e200ff027b82 */ /* 0x000eea0000000a00 */
.L_x_12:
[----:B------:R-:W-:-:S04]  /*17a0*/  VIADD R0, R0, 0xffffffff ;  /* 0xffffffff00007836 */ /* 0x000fc80000000000 */
[----:B---3--:R-:W-:-:S06]  /*17b0*/  IMAD.WIDE.U32 R6, R0, 0x4, R2 ;  /* 0x0000000400067825 */ /* 0x008fcc00078e0002 */
[----:B------:R-:W3:Y:S01]  /*17c0*/  LDG.E R7, desc[UR4][R6.64] ;  /* 0x0000000406077981 */ /* 0x000ee2000c1e1900 */
[----:B------:R-:W-:Y:S01]  /*17d0*/  IADD3 R11, PT, PT, R8, 0x1, RZ ;  /* 0x00000001080b7810 */ /* 0x000fe20007ffe0ff */
[----:B0-----:R-:W-:-:S03]  /*17e0*/  IMAD.WIDE R8, R10, 0x4, R4 ;  /* 0x000000040a087825 */ /* 0x001fc600078e0204 */
[----:B------:R-:W-:Y:S01]  /*17f0*/  ISETP.NE.AND P0, PT, R11, RZ, PT ;  /* 0x000000ff0b00720c */ /* 0x000fe20003f05270 */
[----:B-1----:R-:W-:Y:S01]  /*1800*/  VIADD R10, R10, UR6 ;  /* 0x000000060a0a7c36 */ /* 0x002fe20008000000 */
[----:B---3--:R0:W-:Y:S11]  /*1810*/  STG.E desc[UR4][R8.64], R7 ;  /* 0x0000000708007986 */ /* 0x0081f6000c101904 */
[----:B------:R-:W-:Y:S05]  /*1820*/  @!P0 EXIT ;  /* 0x000000000000894d */ /* 0x000fea0003800000 */
[----:B0-----:R-:W-:Y:S01]  /*1830*/  MOV R8, R11 ;  /* 0x0000000b00087202 */ /* 0x001fe20000000f00 */
[----:B------:R-:W-:Y:S06]  /*1840*/  BRA `(.L_x_12) ;  /* 0xfffffffc00d47947 */ /* 0x000fec000383ffff */
.L_x_45:
        /* <DEDUP_REMOVED lines=13> */
[----:B------:R-:W-:Y:S02]  /*1920*/  VIMNMX R5, PT, PT, R5, R0, !PT ;  /* 0x0000000005057248 */ /* 0x000fe40007fe0100 */
[----:B------:R-:W-:-:S04]  /*1930*/  SEL R4, RZ, 0x1, P0 ;  /* 0x00000001ff047807 */ /* 0x000fc80000000000 */
[----:B------:R-:W-:Y:S01]  /*1940*/  IADD3 R5, PT, PT, R5, -R0, -R4 ;  /* 0x8000000005057210 */ /* 0x000fe20007ffe804 */
[----:B0-----:R-:W0:Y:S02]  /*1950*/  MUFU.RCP R6, R6 ;  /* 0x0000000600067308 */ /* 0x001e240000001000 */
[----:B0-----:R-:W-:-:S06]  /*1960*/  VIADD R2, R6, 0xffffffe ;  /* 0x0ffffffe06027836 */ /* 0x001fcc0000000000 */
[----:B------:R0:W1:Y:S02]  /*1970*/  F2I.FTZ.U32.TRUNC.NTZ R3, R2 ;  /* 0x0000000200037305 */ /* 0x000064000021f000 */
[----:B0-----:R-:W-:Y:S01]  /*1980*/  HFMA2 R2, -RZ, RZ, 0, 0 ;  /* 0x00000000ff027431 */ /* 0x001fe200000001ff */
[----:B-1----:R-:W-:-:S05]  /*1990*/  IADD3 R11, PT, PT, RZ, -R3, RZ ;  /* 0x80000003ff0b7210 */ /* 0x002fca0007ffe0ff */
[----:B------:R-:W-:-:S04]  /*19a0*/  IMAD R11, R11, R8, RZ ;  /* 0x000000080b0b7224 */ /* 0x000fc800078e02ff */
[----:B------:R-:W-:-:S06]  /*19b0*/  IMAD.HI.U32 R6, R3, R11, R2 ;  /* 0x0000000b03067227 */ /* 0x000fcc00078e0002 */
[----:B------:R-:W-:-:S04]  /*19c0*/  IMAD.HI.U32 R3, R6, R5, RZ ;  /* 0x0000000506037227 */ /* 0x000fc800078e00ff */
[----:B------:R-:W-:-:S04]  /*19d0*/  IMAD.MOV R0, RZ, RZ, -R3 ;  /* 0x000000ffff007224 */ /* 0x000fc800078e0a03 */
[----:B------:R-:W-:Y:S02]  /*19e0*/  IMAD R5, R8, R0, R5 ;  /* 0x0000000008057224 */ /* 0x000fe400078e0205 */
[----:B------:R-:W-:-:S03]  /*19f0*/  IMAD.MOV.U32 R0, RZ, RZ, RZ ;  /* 0x000000ffff007224 */ /* 0x000fc600078e00ff */
        /* <DEDUP_REMOVED lines=13> */
[----:B------:R-:W-:Y:S01]  /*1ad0*/  LOP3.LUT R0, R10, 0xfffffffc, RZ, 0xc0, !PT ;  /* 0xfffffffc0a007812 */ /* 0x000fe200078ec0ff */
[----:B------:R-:W-:-:S03]  /*1ae0*/  IMAD R11, R9, R8, 0x3 ;  /* 0x00000003090b7424 */ /* 0x000fc600078e0208 */
[----:B------:R-:W-:-:S03]  /*1af0*/  IADD3 R10, PT, PT, -R0, RZ, RZ ;  /* 0x000000ff000a7210 */ /* 0x000fc60007ffe1ff */
[----:B------:R-:W1:Y:S04]  /*1b00*/  LDC.64 R4, c[0x0][0x388] ;  /* 0x0000e200ff047b82 */ /* 0x000e680000000a00 */
.L_x_15:
[----:B--2---:R-:W-:-:S04]  /*1b10*/  VIADD R15, R11, 0xfffffffd ;  /* 0xfffffffd0b0f7836 */ /* 0x004fc80000000000 */
[----:B-1----:R-:W-:-:S05]  /*1b20*/  IMAD.WIDE.U32 R14, R15, 0x4, R4 ;  /* 0x000000040f0e7825 */ /* 0x002fca00078e0004 */
[----:B------:R-:W2:Y:S01]  /*1b30*/  LDG.E R25, desc[UR4][R14.64] ;  /* 0x000000040e197981 */ /* 0x000ea2000c1e1900 */
[----:B------:R-:W-:Y:S01]  /*1b40*/  IADD3 R17, PT, PT, R11, -0x2, RZ ;  /* 0xfffffffe0b117810 */ /* 0x000fe20007ffe0ff */
[----:B0-----:R-:W-:-:S04]  /*1b50*/  IMAD.WIDE R12, R7, 0x4, R2 ;  /* 0x00000004070c7825 */ /* 0x001fc800078e0202 */
[----:B------:R-:W-:Y:S01]  /*1b60*/  IMAD.WIDE.U32 R16, R17, 0x4, R4 ;  /* 0x0000000411107825 */ /* 0x000fe200078e0004 */
[----:B--2---:R0:W-:Y:S05]  /*1b70*/  STG.E desc[UR4][R12.64], R25 ;  /* 0x000000190c007986 */ /* 0x0041ea000c101904 */
[----:B------:R-:W2:Y:S01]  /*1b80*/  LDG.E R17, desc[UR4][R16.64] ;  /* 0x0000000410117981 */ /* 0x000ea2000c1e1900 */
[----:B------:R-:W-:Y:S02]  /*1b90*/  VIADD R21, R11, 0xffffffff ;  /* 0xffffffff0b157836 */ /* 0x000fe40000000000 */
[----:B------:R-:W-:-:S04]  /*1ba0*/  IMAD.WIDE R18, R8, 0x4, R12 ;  /* 0x0000000408127825 */ /* 0x000fc800078e020c */
[----:B------:R-:W-:Y:S01]  /*1bb0*/  IMAD.WIDE.U32 R20, R21, 0x4, R4 ;  /* 0x0000000415147825 */ /* 0x000fe200078e0004 */
[----:B--2---:R2:W-:Y:S05]  /*1bc0*/  STG.E desc[UR4][R18.64], R17 ;  /* 0x0000001112007986 */ /* 0x0045ea000c101904 */
[----:B------:R-:W3:Y:S01]  /*1bd0*/  LDG.E R21, desc[UR4][R20.64] ;  /* 0x0000000414157981 */ /* 0x000ee2000c1e1900 */
[----:B------:R-:W-:-:S04]  /*1be0*/  IMAD.WIDE R14, R8, 0x4, R18 ;  /* 0x00000004080e7825 */ /* 0x000fc800078e0212 */
[C---:B------:R-:W-:Y:S01]  /*1bf0*/  IMAD.WIDE.U32 R22, R11.reuse, 0x4, R4 ;  /* 0x000000040b167825 */ /* 0x040fe200078e0004 */
[----:B---3--:R2:W-:Y:S05]  /*1c00*/  STG.E desc[UR4][R14.64], R21 ;  /* 0x000000150e007986 */ /* 0x0085ea000c101904 */
[----:B------:R-:W3:Y:S01]  /*1c10*/  LDG.E R23, desc[UR4][R22.64] ;  /* 0x0000000416177981 */ /* 0x000ee2000c1e1900 */
[----:B0-----:R-:W-:Y:S01]  /*1c20*/  IMAD.WIDE R12, R8, 0x4, R14 ;  /* 0x00000004080c7825 */ /* 0x001fe200078e020e */
[----:B------:R-:W-:Y:S02]  /*1c30*/  IADD3 R10, PT, PT, R10, 0x4, RZ ;  /* 0x000000040a0a7810 */ /* 0x000fe40007ffe0ff */
[----:B------:R-:W-:Y:S01]  /*1c40*/  LEA R7, R8, R7, 0x2 ;  /* 0x0000000708077211 */ /* 0x000fe200078e10ff */
[----:B------:R-:W-:Y:S01]  /*1c50*/  VIADD R11, R11, 0x4 ;  /* 0x000000040b0b7836 */ /* 0x000fe20000000000 */
[----:B------:R-:W-:Y:S01]  /*1c60*/  ISETP.NE.AND P0, PT, R10, RZ, PT ;  /* 0x000000ff0a00720c */ /* 0x000fe20003f05270 */
[----:B---3--:R2:W-:-:S12]  /*1c70*/  STG.E desc[UR4][R12.64], R23 ;  /* 0x000000170c007986 */ /* 0x0085d8000c101904 */
[----:B------:R-:W-:Y:S05]  /*1c80*/  @P0 BRA `(.L_x_15) ;  /* 0xfffffffc00a00947 */ /* 0x000fea000383ffff */
.L_x_14:
[----:B------:R-:W-:Y:S05]  /*1c90*/  BSYNC.RECONVERGENT B0 ;  /* 0x0000000000007941 */ /* 0x000fea0003800200 */
.L_x_13:
[----:B------:R-:W-:Y:S05]  /*1ca0*/  @!P1 EXIT ;  /* 0x000000000000994d */ /* 0x000fea0003800000 */
[----:B------:R-:W0:Y:S01]  /*1cb0*/  LDC.64 R4, c[0x0][0x380] ;  /* 0x0000e000ff047b82 */ /* 0x000e220000000a00 */
[----:B--2---:R-:W-:Y:S01]  /*1cc0*/  IMAD R13, R9, R8, R0 ;  /* 0x00000008090d7224 */ /* 0x004fe200078e0200 */
[----:B------:R-:W1:Y:S01]  /*1cd0*/  LDCU UR6, c[0x0][0x398] ;  /* 0x00007300ff0677ac */ /* 0x000e620008000800 */
[----:B------:R-:W-:-:S05]  /*1ce0*/  IMAD.MOV R6, RZ, RZ, -R6 ;  /* 0x000000ffff067224 */ /* 0x000fca00078e0a06 */
[----:B------:R-:W2:Y:S02]  /*1cf0*/  LDC.64 R10, c[0x0][0x388] ;  /* 0x0000e200ff0a7b82 */ /* 0x000ea40000000a00 */
.L_x_16:
[----:B0-2---:R-:W-:-:S06]  /*1d00*/  IMAD.WIDE.U32 R2, R13, 0x4, R10 ;  /* 0x000000040d027825 */ /* 0x005fcc00078e000a */
[----:B------:R-:W2:Y:S01]  /*1d10*/  LDG.E R3, desc[UR4][R2.64] ;  /* 0x0000000402037981 */ /* 0x000ea2000c1e1900 */
[----:B------:R-:W-:Y:S01]  /*1d20*/  IADD3 R6, PT, PT, R6, 0x1, RZ ;  /* 0x0000000106067810 */ /* 0x000fe20007ffe0ff */
[----:B0-----:R-:W-:-:S03]  /*1d30*/  IMAD.WIDE R8, R7, 0x4, R4 ;  /* 0x0000000407087825 */ /* 0x001fc600078e0204 */
[----:B------:R-:W-:Y:S01]  /*1d40*/  ISETP.NE.AND P0, PT, R6, RZ, PT ;  /* 0x000000ff0600720c */ /* 0x000fe20003f05270 */
[----:B-1----:R-:W-:Y:S01]  /*1d50*/  VIADD R7, R7, UR6 ;  /* 0x0000000607077c36 */ /* 0x002fe20008000000 */
[----:B--2---:R0:W-:Y:S11]  /*1d60*/  STG.E desc[UR4][R8.64], R3 ;  /* 0x0000000308007986 */ /* 0x0041f6000c101904 */
[----:B------:R-:W-:Y:S05]  /*1d70*/  @!P0 EXIT ;  /* 0x000000000000894d */ /* 0x000fea0003800000 */
[----:B------:R-:W-:Y:S01]  /*1d80*/  IADD3 R13, PT, PT, R13, 0x1, RZ ;  /* 0x000000010d0d7810 */ /* 0x000fe20007ffe0ff */
[----:B------:R-:W-:Y:S06]  /*1d90*/  BRA `(.L_x_16) ;  /* 0xfffffffc00d87947 */ /* 0x000fec000383ffff */
.L_x_0:
[----:B------:R-:W-:-:S13]  /*1da0*/  ISETP.GT.AND P0, PT, R0, 0x5, PT ;  /* 0x000000050000780c */ /* 0x000fda0003f04270 */
[----:B------:R-:W-:Y:S05]  /*1db0*/  @P0 BRA `(.L_x_17) ;  /* 0x0000000800a00947 */ /* 0x000fea0003800000 */
[----:B------:R-:W-:-:S05]  /*1dc0*/  VIADD R0, R0, 0xfffffffc ;  /* 0xfffffffc00007836 */ /* 0x000fca0000000000 */
[----:B------:R-:W-:-:S04]  /*1dd0*/  VIMNMX.U32 R0, PT, PT, R0, 0x2, PT ;  /* 0x0000000200007848 */ /* 0x000fc80003fe0000 */
[----:B------:R-:W-:-:S04]  /*1de0*/  SHF.L.U32 R0, R0, 0x2, RZ ;  /* 0x0000000200007819 */ /* 0x000fc800000006ff */
[----:B------:R-:W0:Y:S02]  /*1df0*/  LDC R2, c[0x2][R0+0x18] ;  /* 0x0080060000027b82 */ /* 0x000e240000000800 */
[----:B0-----:R-:W-:-:S04]  /*1e00*/  SHF.R.S32.HI R3, RZ, 0x1f, R2 ;  /* 0x0000001fff037819 */ /* 0x001fc80000011402 */
.L_x_48:
[----:B------:R-:W-:Y:S05]  /*1e10*/  BRX R2 -0x1e20                                 (*"BRANCH_TARGETS .L_x_49,.L_x_50,.L_x_43"*) ;  /* 0xffffffe002787949 */ /* 0x000fea000383ffff */
.L_x_50:
        /* <DEDUP_REMOVED lines=8> */
[----:B------:R-:W-:Y:S01]  /*1ea0*/  BSSY.RECONVERGENT B0, `(.L_x_18) ;  /* 0x0000028000007945 */ /* 0x000fe20003800200 */
[----:B------:R-:W-:Y:S02]  /*1eb0*/  HFMA2 R10, -RZ, RZ, 0, 5.9604644775390625e-08 ;  /* 0x00000001ff0a7431 */ /* 0x000fe400000001ff */
[----:B------:R-:W-:-:S05]  /*1ec0*/  IMAD.IADD R5, R0, 0x1, R5 ;  /* 0x0000000100057824 */ /* 0x000fca00078e0205 */
[----:B------:R-:W-:-:S04]  /*1ed0*/  VIADDMNMX R3, R0, 0x1, R5, !PT ;  /* 0x0000000100037846 */ /* 0x000fc80007800105 */
[----:B------:R-:W-:Y:S01]  /*1ee0*/  IADD3 R2, PT, PT, R0, -R3, RZ ;  /* 0x8000000300027210 */ /* 0x000fe20007ffe0ff */
[----:B------:R-:W-:-:S03]  /*1ef0*/  IMAD.IADD R3, R3, 0x1, -R0 ;  /* 0x0000000103037824 */ /* 0x000fc600078e0a00 */
[----:B------:R-:W-:Y:S02]  /*1f00*/  ISETP.GT.U32.AND P0, PT, R2, -0x4, PT ;  /* 0xfffffffc0200780c */ /* 0x000fe40003f04070 */
[----:B------:R-:W-:-:S11]  /*1f10*/  LOP3.LUT R4, R3, 0x3, RZ, 0xc0, !PT ;  /* 0x0000000303047812 */ /* 0x000fd600078ec0ff */
[----:B------:R-:W-:Y:S05]  /*1f20*/  @P0 BRA `(.L_x_19) ;  /* 0x00000000007c0947 */ /* 0x000fea0003800000 */
[----:B------:R-:W0:Y:S01]  /*1f30*/  LDC.64 R6, c[0x0][0x388] ;  /* 0x0000e200ff067b82 */ /* 0x000e220000000a00 */
[----:B------:R-:W-:Y:S01]  /*1f40*/  BSSY.RECONVERGENT B1, `(.L_x_20) ;  /* 0x000001c000017945 */ /* 0x000fe20003800200 */
[----:B------:R-:W-:-:S06]  /*1f50*/  MOV R11, RZ ;  /* 0x000000ff000b7202 */ /* 0x000fcc0000000f00 */
[----:B------:R-:W1:Y:S01]  /*1f60*/  LDC.64 R8, c[0x0][0x380] ;  /* 0x0000e000ff087b82 */ /* 0x000e620000000a00 */
[----:B0-----:R-:W-:-:S03]  /*1f70*/  IMAD.WIDE R6, R5, 0x4, R6 ;  /* 0x0000000405067825 */ /* 0x001fc600078e0206 */
[----:B------:R-:W-:Y:S02]  /*1f80*/  IADD3 R12, P0, PT, R6, -0x8, RZ ;  /* 0xfffffff8060c7810 */ /* 0x000fe40007f1e0ff */
[----:B------:R-:W-:Y:S02]  /*1f90*/  LOP3.LUT R6, R3, 0xfffffffc, RZ, 0xc0, !PT ;  /* 0xfffffffc03067812 */ /* 0x000fe400078ec0ff */
[----:B-1----:R-:W-:Y:S02]  /*1fa0*/  IADD3 R2, P1, PT, R8, 0x8, RZ ;  /* 0x0000000808027810 */ /* 0x002fe40007f3e0ff */
[----:B------:R-:W-:Y:S01]  /*1fb0*/  IADD3.X R21, PT, PT, R7, -0x1, RZ, P0, !PT ;  /* 0xffffffff07157810 */ /* 0x000fe200007fe4ff */
[----:B------:R-:W-:Y:S02]  /*1fc0*/  IMAD.MOV R10, RZ, RZ, -R6 ;  /* 0x000000ffff0a7224 */ /* 0x000fe400078e0a06 */
[----:B------:R-:W-:-:S08]  /*1fd0*/  IMAD.X R3, RZ, RZ, R9, P1 ;  /* 0x000000ffff037224 */ /* 0x000fd000008e0609 */
.L_x_21:
[----:B------:R-:W-:Y:S01]  /*1fe0*/  MOV R8, R12 ;  /* 0x0000000c00087202 */ /* 0x000fe20000000f00 */
[----:B------:R-:W-:-:S05]  /*1ff0*/  IMAD.MOV.U32 R9, RZ, RZ, R21 ;  /* 0x000000ffff097224 */ /* 0x000fca00078e0015 */
[----:B0-----:R-:W2:Y:S01]  /*2000*/  LDG.E R13, desc[UR4][R8.64+0x4] ;  /* 0x00000404080d7981 */ /* 0x001ea2000c1e1900 */
[----:B------:R-:W-:-:S05]  /*2010*/  IMAD.WIDE R6, R0, 0x4, R2 ;  /* 0x0000000400067825 */ /* 0x000fca00078e0202 */
[----:B--2---:R0:W-:Y:S04]  /*2020*/  STG.E desc[UR4][R6.64+-0x8], R13 ;  /* 0xfffff80d06007986 */ /* 0x0041e8000c101904 */
[----:B------:R-:W2:Y:S04]  /*2030*/  LDG.E R15, desc[UR4][R8.64] ;  /* 0x00000004080f7981 */ /* 0x000ea8000c1e1900 */
[----:B--2---:R0:W-:Y:S04]  /*2040*/  STG.E desc[UR4][R6.64+-0x4], R15 ;  /* 0xfffffc0f06007986 */ /* 0x0041e8000c101904 */
[----:B------:R-:W2:Y:S04]  /*2050*/  LDG.E R17, desc[UR4][R8.64+-0x4] ;  /* 0xfffffc0408117981 */ /* 0x000ea8000c1e1900 */
[----:B--2---:R0:W-:Y:S04]  /*2060*/  STG.E desc[UR4][R6.64], R17 ;  /* 0x0000001106007986 */ /* 0x0041e8000c101904 */
[----:B------:R-:W2:Y:S01]  /*2070*/  LDG.E R19, desc[UR4][R8.64+-0x8] ;  /* 0xfffff80408137981 */ /* 0x000ea2000c1e1900 */
[----:B------:R-:W-:Y:S01]  /*2080*/  IADD3 R10, PT, PT, R10, 0x4, RZ ;  /* 0x000000040a0a7810 */ /* 0x000fe20007ffe0ff */
[----:B------:R-:W-:Y:S01]  /*2090*/  VIADD R11, R11, 0x4 ;  /* 0x000000040b0b7836 */ /* 0x000fe20000000000 */
[----:B------:R-:W-:-:S02]  /*20a0*/  IADD3 R12, P1, PT, R8, -0x10, RZ ;  /* 0xfffffff0080c7810 */ /* 0x000fc40007f3e0ff */
[----:B------:R-:W-:Y:S02]  /*20b0*/  ISETP.NE.AND P0, PT, R10, RZ, PT ;  /* 0x000000ff0a00720c */ /* 0x000fe40003f05270 */
[----:B------:R-:W-:Y:S02]  /*20c0*/  IADD3.X R21, PT, PT, R9, -0x1, RZ, P1, !PT ;  /* 0xffffffff09157810 */ /* 0x000fe40000ffe4ff */
[----:B------:R-:W-:Y:S01]  /*20d0*/  IADD3 R0, PT, PT, R0, 0x4, RZ ;  /* 0x0000000400007810 */ /* 0x000fe20007ffe0ff */
[----:B--2---:R0:W-:Y:S08]  /*20e0*/  STG.E desc[UR4][R6.64+0x4], R19 ;  /* 0x0000041306007986 */ /* 0x0041f0000c101904 */
[----:B------:R-:W-:Y:S05]  /*20f0*/  @P0 BRA `(.L_x_21) ;  /* 0xfffffffc00b80947 */ /* 0x000fea000383ffff */
[----:B------:R-:W-:Y:S05]  /*2100*/  BSYNC.RECONVERGENT B1 ;  /* 0x0000000000017941 */ /* 0x000fea0003800200 */
.L_x_20:
[----:B------:R-:W-:-:S07]  /*2110*/  VIADD R10, R11, 0x1 ;  /* 0x000000010b0a7836 */ /* 0x000fce0000000000 */
.L_x_19:
[----:B------:R-:W-:Y:S05]  /*2120*/  BSYNC.RECONVERGENT B0 ;  /* 0x0000000000007941 */ /* 0x000fea0003800200 */
.L_x_18:
[----:B------:R-:W-:-:S13]  /*2130*/  ISETP.NE.AND P0, PT, R4, RZ, PT ;  /* 0x000000ff0400720c */ /* 0x000fda0003f05270 */
[----:B------:R-:W-:Y:S05]  /*2140*/  @!P0 EXIT ;  /* 0x000000000000894d */ /* 0x000fea0003800000 */
[----:B------:R-:W0:Y:S01]  /*2150*/  LDC.64 R2, c[0x0][0x388] ;  /* 0x0000e200ff027b82 */ /* 0x000e220000000a00 */
[----:B------:R-:W-:-:S07]  /*2160*/  IADD3 R11, PT, PT, -R4, RZ, RZ ;  /* 0x000000ff040b7210 */ /* 0x000fce0007ffe1ff */
[----:B------:R-:W1:Y:S01]  /*2170*/  LDC.64 R8, c[0x0][0x380] ;  /* 0x0000e000ff087b82 */ /* 0x000e620000000a00 */
[----:B0-----:R-:W-:-:S07]  /*2180*/  IMAD.WIDE R6, R5, 0x4, R2 ;  /* 0x0000000405067825 */ /* 0x001fce00078e0202 */
.L_x_22:
[----:B0-----:R-:W-:-:S03]  /*2190*/  IMAD.WIDE R2, R10, 0x4, RZ ;  /* 0x000000040a027825 */ /* 0x001fc600078e02ff */
[----:B------:R-:W-:-:S05]  /*21a0*/  IADD3 R4, P0, PT, R6, -R2, RZ ;  /* 0x8000000206047210 */ /* 0x000fca0007f1e0ff */
[----:B------:R-:W-:-:S06]  /*21b0*/  IMAD.X R5, R7, 0x1, ~R3, P0 ;  /* 0x0000000107057824 */ /* 0x000fcc00000e0e03 */
[----:B------:R-:W2:Y:S01]  /*21c0*/  LDG.E R5, desc[UR4][R4.64] ;  /* 0x0000000404057981 */ /* 0x000ea2000c1e1900 */
[----:B------:R-:W-:Y:S01]  /*21d0*/  IADD3 R11, PT, PT, R11, 0x1, RZ ;  /* 0x000000010b0b7810 */ /* 0x000fe20007ffe0ff */
[----:B-1----:R-:W-:-:S03]  /*21e0*/  IMAD.WIDE R2, R0, 0x4, R8 ;  /* 0x0000000400027825 */ /* 0x002fc600078e0208 */
[----:B------:R-:W-:Y:S02]  /*21f0*/  ISETP.NE.AND P0, PT, R11, RZ, PT ;  /* 0x000000ff0b00720c */ /* 0x000fe40003f05270 */
[----:B--2---:R0:W-:Y:S11]  /*2200*/  STG.E desc[UR4][R2.64], R5 ;  /* 0x0000000502007986 */ /* 0x0041f6000c101904 */
[----:B------:R-:W-:Y:S05]  /*2210*/  @!P0 EXIT ;  /* 0x000000000000894d */ /* 0x000fea0003800000 */
[----:B------:R-:W-:Y:S01]  /*2220*/  VIADD R10, R10, 0x1 ;  /* 0x000000010a0a7836 */ /* 0x000fe20000000000 */
[----:B------:R-:W-:Y:S01]  /*2230*/  IADD3 R0, PT, PT, R0, 0x1, RZ ;  /* 0x0000000100007810 */ /* 0x000fe20007ffe0ff */
[----:B------:R-:W-:Y:S06]  /*2240*/  BRA `(.L_x_22) ;  /* 0xfffffffc00d07947 */ /* 0x000fec000383ffff */
.L_x_49:
        /* <DEDUP_REMOVED lines=40> */
[C---:B------:R-:W-:Y:S01]  /*24d0*/  IADD3 R11, PT, PT, R8.reuse, -0x2, RZ ;  /* 0xfffffffe080b7810 */ /* 0x040fe20007ffe0ff */
[C---:B------:R-:W-:Y:S01]  /*24e0*/  VIADD R13, R8.reuse, 0xfffffffd ;  /* 0xfffffffd080d7836 */ /* 0x040fe20000000000 */
[C---:B------:R-:W-:Y:S01]  /*24f0*/  IADD3 R15, PT, PT, R8.reuse, -0x4, RZ ;  /* 0xfffffffc080f7810 */ /* 0x040fe20007ffe0ff */
[----:B------:R-:W-:Y:S01]  /*2500*/  VIADD R17, R8, 0xffffffff ;  /* 0xffffffff08117836 */ /* 0x000fe20000000000 */
[----:B------:R-:W-:Y:S01]  /*2510*/  LOP3.LUT R0, R10, 0xfffffffc, RZ, 0xc0, !PT ;  /* 0xfffffffc0a007812 */ /* 0x000fe200078ec0ff */
[-CC-:B------:R-:W-:Y:S02]  /*2520*/  IMAD R11, R11, R8.reuse, R9.reuse ;  /* 0x000000080b0b7224 */ /* 0x180fe400078e0209 */
[----:B------:R-:W1:Y:S01]  /*2530*/  LDC.64 R4, c[0x0][0x388] ;  /* 0x0000e200ff047b82 */ /* 0x000e620000000a00 */
[-CC-:B------:R-:W-:Y:S01]  /*2540*/  IMAD R13, R13, R8.reuse, R9.reuse ;  /* 0x000000080d0d7224 */ /* 0x180fe200078e0209 */
[----:B------:R-:W-:Y:S01]  /*2550*/  IADD3 R10, PT, PT, -R0, RZ, RZ ;  /* 0x000000ff000a7210 */ /* 0x000fe20007ffe1ff */
[----:B------:R-:W-:-:S02]  /*2560*/  IMAD R15, R15, R8, R9 ;  /* 0x000000080f0f7224 */ /* 0x000fc400078e0209 */
[----:B------:R-:W-:-:S07]  /*2570*/  IMAD R17, R17, R8, R9 ;  /* 0x0000000811117224 */ /* 0x000fce00078e0209 */
.L_x_25:
[----:B-1----:R-:W-:-:S05]  /*2580*/  IMAD.WIDE.U32 R18, R17, 0x4, R4 ;  /* 0x0000000411127825 */ /* 0x002fca00078e0004 */
[----:B--2---:R0:W2:Y:S01]  /*2590*/  LDG.E R12, desc[UR4][R18.64] ;  /* 0x00000004120c7981 */ /* 0x0040a2000c1e1900 */
[----:B------:R-:W-:-:S04]  /*25a0*/  IMAD.WIDE.U32 R20, R11, 0x4, R4 ;  /* 0x000000040b147825 */ /* 0x000fc800078e0004 */
[----:B0-----:R-:W-:-:S05]  /*25b0*/  IMAD.WIDE R18, R7, 0x4, R2 ;  /* 0x0000000407127825 */ /* 0x001fca00078e0202 */
[----:B--2---:R0:W-:Y:S04]  /*25c0*/  STG.E desc[UR4][R18.64], R12 ;  /* 0x0000000c12007986 */ /* 0x0041e8000c101904 */
[----:B------:R-:W2:Y:S01]  /*25d0*/  LDG.E R14, desc[UR4][R20.64] ;  /* 0x00000004140e7981 */ /* 0x000ea2000c1e1900 */
[----:B------:R-:W-:-:S04]  /*25e0*/  IMAD.WIDE R22, R8, 0x4, R18 ;  /* 0x0000000408167825 */ /* 0x000fc800078e0212 */
[----:B------:R-:W-:Y:S01]  /*25f0*/  IMAD.WIDE.U32 R24, R13, 0x4, R4 ;  /* 0x000000040d187825 */ /* 0x000fe200078e0004 */
[----:B--2---:R2:W-:Y:S05]  /*2600*/  STG.E desc[UR4][R22.64], R14 ;  /* 0x0000000e16007986 */ /* 0x0045ea000c101904 */
[----:B------:R-:W3:Y:S01]  /*2610*/  LDG.E R25, desc[UR4][R24.64] ;  /* 0x0000000418197981 */ /* 0x000ee2000c1e1900 */
[----:B------:R-:W-:-:S04]  /*2620*/  IMAD.WIDE R26, R8, 0x4, R22 ;  /* 0x00000004081a7825 */ /* 0x000fc800078e0216 */
[----:B------:R-:W-:Y:S01]  /*2630*/  IMAD.WIDE.U32 R28, R15, 0x4, R4 ;  /* 0x000000040f1c7825 */ /* 0x000fe200078e0004 */
[----:B---3--:R2:W-:Y:S05]  /*2640*/  STG.E desc[UR4][R26.64], R25 ;  /* 0x000000191a007986 */ /* 0x0085ea000c101904 */
[----:B------:R-:W3:Y:S01]  /*2650*/  LDG.E R29, desc[UR4][R28.64] ;  /* 0x000000041c1d7981 */ /* 0x000ee2000c1e1900 */
[C---:B------:R-:W-:Y:S01]  /*2660*/  IMAD.WIDE R20, R8.reuse, 0x4, R26 ;  /* 0x0000000408147825 */ /* 0x040fe200078e021a */
[----:B0-----:R-:W-:-:S03]  /*2670*/  IADD3 R12, PT, PT, -R8, RZ, RZ ;  /* 0x000000ff080c7210 */ /* 0x001fc60007ffe1ff */
[----:B------:R-:W-:Y:S01]  /*2680*/  VIADD R10, R10, 0x4 ;  /* 0x000000040a0a7836 */ /* 0x000fe20000000000 */
[C---:B------:R-:W-:Y:S01]  /*2690*/  LEA R13, R12.reuse, R13, 0x2 ;  /* 0x0000000d0c0d7211 */ /* 0x040fe200078e10ff */
[C---:B------:R-:W-:Y:S01]  /*26a0*/  IMAD R11, R12.reuse, 0x4, R11 ;  /* 0x000000040c0b7824 */ /* 0x040fe200078e020b */
[C---:B------:R-:W-:Y:S01]  /*26b0*/  LEA R17, R12.reuse, R17, 0x2 ;  /* 0x000000110c117211 */ /* 0x040fe200078e10ff */
[----:B------:R-:W-:Y:S01]  /*26c0*/  IMAD R15, R12, 0x4, R15 ;  /* 0x000000040c0f7824 */ /* 0x000fe200078e020f */
[----:B------:R-:W-:Y:S01]  /*26d0*/  ISETP.NE.AND P0, PT, R10, RZ, PT ;  /* 0x000000ff0a00720c */ /* 0x000fe20003f05270 */
[----:B------:R-:W-:Y:S01]  /*26e0*/  IMAD R7, R8, 0x4, R7 ;  /* 0x0000000408077824 */ /* 0x000fe200078e0207 */
[----:B---3--:R2:W-:Y:S11]  /*26f0*/  STG.E desc[UR4][R20.64], R29 ;  /* 0x0000001d14007986 */ /* 0x0085f6000c101904 */
[----:B------:R-:W-:Y:S05]  /*2700*/  @P0 BRA `(.L_x_25) ;  /* 0xfffffffc009c0947 */ /* 0x000fea000383ffff */
.L_x_24:
[----:B------:R-:W-:Y:S05]  /*2710*/  BSYNC.RECONVERGENT B0 ;  /* 0x0000000000007941 */ /* 0x000fea0003800200 */
.L_x_23:
[----:B------:R-:W-:Y:S05]  /*2720*/  @!P1 EXIT ;  /* 0x000000000000994d */ /* 0x000fea0003800000 */
[----:B------:R-:W0:Y:S01]  /*2730*/  LDC.64 R4, c[0x0][0x380] ;  /* 0x0000e000ff047b82 */ /* 0x000e220000000a00 */
[----:B------:R-:W-:Y:S01]  /*2740*/  LOP3.LUT R11, RZ, R0, RZ, 0x33, !PT ;  /* 0x00000000ff0b7212 */ /* 0x000fe200078e33ff */
[----:B------:R-:W-:Y:S01]  /*2750*/  IMAD.MOV R6, RZ, RZ, -R6 ;  /* 0x000000ffff067224 */ /* 0x000fe200078e0a06 */
[----:B------:R-:W1:Y:S02]  /*2760*/  LDCU UR6, c[0x0][0x398] ;  /* 0x00007300ff0677ac */ /* 0x000e640008000800 */
[----:B------:R-:W-:-:S03]  /*2770*/  IADD3 R11, PT, PT, R11, R8, RZ ;  /* 0x000000080b0b7210 */ /* 0x000fc60007ffe0ff */
[----:B------:R-:W3:Y:S02]  /*2780*/  LDC.64 R2, c[0x0][0x388] ;  /* 0x0000e200ff027b82 */ /* 0x000ee40000000a00 */
[----:B------:R-:W-:-:S07]  /*2790*/  IMAD R13, R11, R8, R9 ;  /* 0x000000080b0d7224 */ /* 0x000fce00078e0209 */
.L_x_26:
[----:B0--3--:R-:W-:-:S06]  /*27a0*/  IMAD.WIDE.U32 R8, R13, 0x4, R2 ;  /* 0x000000040d087825 */ /* 0x009fcc00078e0002 */
[----:B------:R-:W3:Y:S01]  /*27b0*/  LDG.E R9, desc[UR4][R8.64] ;  /* 0x0000000408097981 */ /* 0x000ee2000c1e1900 */
[----:B------:R-:W-:Y:S01]  /*27c0*/  IADD3 R6, PT, PT, R6, 0x1, RZ ;  /* 0x0000000106067810 */ /* 0x000fe20007ffe0ff */
[----:B0-----:R-:W-:Y:S01]  /*27d0*/  IMAD.WIDE R10, R7, 0x4, R4 ;  /* 0x00000004070a7825 */ /* 0x001fe200078e0204 */
[----:B-1----:R-:W-:Y:S02]  /*27e0*/  IADD3 R13, PT, PT, R13, -UR6, RZ ;  /* 0x800000060d0d7c10 */ /* 0x002fe4000fffe0ff */
[----:B------:R-:W-:Y:S01]  /*27f0*/  ISETP.NE.AND P0, PT, R6, RZ, PT ;  /* 0x000000ff0600720c */ /* 0x000fe20003f05270 */
[----:B------:R-:W-:Y:S01]  /*2800*/  VIADD R7, R7, UR6 ;  /* 0x0000000607077c36 */ /* 0x000fe20008000000 */
[----:B---3--:R0:W-:Y:S11]  /*2810*/  STG.E desc[UR4][R10.64], R9 ;  /* 0x000000090a007986 */ /* 0x0081f6000c101904 */
[----:B------:R-:W-:Y:S05]  /*2820*/  @!P0 EXIT ;  /* 0x000000000000894d */ /* 0x000fea0003800000 */
[----:B------:R-:W-:Y:S05]  /*2830*/  BRA `(.L_x_26) ;  /* 0xfffffffc00d87947 */ /* 0x000fea000383ffff */
.L_x_17:
[----:B------:R-:W-:-:S05]  /*2840*/  IMAD.MOV.U32 R3, RZ, RZ, -0x6 ;  /* 0xfffffffaff037424 */ /* 0x000fca00078e00ff */
[----:B------:R-:W-:-:S04]  /*2850*/  VIADDMNMX.U32 R0, R0, R3, 0x2, PT ;  /* 0x0000000200007446 */ /* 0x000fc80003800003 */
[----:B------:R-:W-:-:S04]  /*2860*/  SHF.L.U32 R0, R0, 0x2, RZ ;  /* 0x0000000200007819 */ /* 0x000fc800000006ff */
[----:B------:R-:W0:Y:S02]  /*2870*/  LDC R2, c[0x2][R0+0x24] ;  /* 0x0080090000027b82 */ /* 0x000e240000000800 */
[----:B0-----:R-:W-:-:S04]  /*2880*/  SHF.R.S32.HI R3, RZ, 0x1f, R2 ;  /* 0x0000001fff037819 */ /* 0x001fc80000011402 */
.L_x_52:
[----:B------:R-:W-:Y:S05]  /*2890*/  BRX R2 -0x28a0                                 (*"BRANCH_TARGETS .L_x_53,.L_x_54,.L_x_43"*) ;  /* 0xffffffd402d87949 */ /* 0x000fea000383ffff */
.L_x_54:
[----:B------:R-:W0:Y:S02]  /*28a0*/  LDC R13, c[0x0][0x398] ;  /* 0x0000e600ff0d7b82 */ /* 0x000e240000000800 */
[----:B0-----:R-:W-:-:S13]  /*28b0*/  ISETP.GE.AND P0, PT, R13, 0x4, PT ;  /* 0x000000040d00780c */ /* 0x001fda0003f06270 */
[----:B------:R-:W-:Y:S05]  /*28c0*/  @!P0 EXIT ;  /* 0x000000000000894d */ /* 0x000fea0003800000 */
[----:B------:R-:W0:Y:S01]  /*28d0*/  S2R R10, SR_TID.X ;  /* 0x00000000000a7919 */ /* 0x000e220000002100 */
[----:B------:R-:W-:Y:S01]  /*28e0*/  SHF.R.S32.HI R0, RZ, 0x1f, R13 ;  /* 0x0000001fff007819 */ /* 0x000fe2000001140d */
[----:B------:R-:W-:Y:S01]  /*28f0*/  BSSY.RECONVERGENT B0, `(.L_x_27) ;  /* 0x0000032000007945 */ /* 0x000fe20003800200 */
[----:B------:R-:W-:Y:S01]  /*2900*/  HFMA2 R12, -RZ, RZ, 0, 0 ;  /* 0x00000000ff0c7431 */ /* 0x000fe200000001ff */
[----:B------:R-:W1:Y:S01]  /*2910*/  S2R R4, SR_CTAID.X ;  /* 0x0000000000047919 */ /* 0x000e620000002500 */
[----:B------:R-:W-:-:S04]  /*2920*/  LEA.HI R0, R0, R13, RZ, 0x2 ;  /* 0x0000000d00007211 */ /* 0x000fc800078f10ff */
[----:B------:R-:W-:-:S05]  /*2930*/  SHF.R.S32.HI R3, RZ, 0x2, R0 ;  /* 0x00000002ff037819 */ /* 0x000fca0000011400 */
[----:B0-----:R-:W-:-:S04]  /*2940*/  IMAD R2, R3, R10, RZ ;  /* 0x0000000a03027224 */ /* 0x001fc800078e02ff */
[C---:B-1----:R-:W-:Y:S02]  /*2950*/  IMAD R0, R4.reuse, 0x4, R2 ;  /* 0x0000000404007824 */ /* 0x042fe400078e0202 */
[----:B------:R-:W-:-:S03]  /*2960*/  IMAD R13, R4, R13, RZ ;  /* 0x0000000d040d7224 */ /* 0x000fc600078e02ff */
[----:B------:R-:W-:-:S04]  /*2970*/  IADD3 R3, PT, PT, R3, R0, RZ ;  /* 0x0000000003037210 */ /* 0x000fc80007ffe0ff */
[----:B------:R-:W-:-:S05]  /*2980*/  VIADDMNMX R3, R0, 0x1, R3, !PT ;  /* 0x0000000100037846 */ /* 0x000fca0007800103 */
[----:B------:R-:W-:Y:S01]  /*2990*/  IMAD.IADD R2, R2, 0x1, -R3 ;  /* 0x0000000102027824 */ /* 0x000fe200078e0a03 */
[----:B------:R-:W-:-:S03]  /*29a0*/  IADD3 R3, PT, PT, -R0, R3, RZ ;  /* 0x0000000300037210 */ /* 0x000fc60007ffe1ff */
[----:B------:R-:W-:Y:S01]  /*29b0*/  IMAD R2, R4, 0x4, R2 ;  /* 0x0000000404027824 */ /* 0x000fe200078e0202 */
[----:B------:R-:W-:-:S04]  /*29c0*/  LOP3.LUT R11, R3, 0x3, RZ, 0xc0, !PT ;  /* 0x00000003030b7812 */ /* 0x000fc800078ec0ff */
[----:B------:R-:W-:Y:S02]  /*29d0*/  ISETP.GT.U32.AND P1, PT, R2, -0x4, PT ;  /* 0xfffffffc0200780c */ /* 0x000fe40003f24070 */
[----:B------:R-:W-:-:S11]  /*29e0*/  ISETP.NE.AND P0, PT, R11, RZ, PT ;  /* 0x000000ff0b00720c */ /* 0x000fd60003f05270 */
[----:B------:R-:W-:Y:S05]  /*29f0*/  @P1 BRA `(.L_x_28) ;  /* 0x0000000000841947 */ /* 0x000fea0003800000 */
[----:B------:R-:W0:Y:S01]  /*2a00*/  LDC.64 R6, c[0x0][0x380] ;  /* 0x0000e000ff067b82 */ /* 0x000e220000000a00 */
[----:B------:R-:W-:-:S05]  /*2a10*/  LOP3.LUT R12, R3, 0xfffffffc, RZ, 0xc0, !PT ;  /* 0xfffffffc030c7812 */ /* 0x000fca00078ec0ff */
[----:B------:R-:W-:Y:S02]  /*2a20*/  IMAD.MOV R14, RZ, RZ, -R12 ;  /* 0x000000ffff0e7224 */ /* 0x000fe400078e0a0c */
[----:B------:R-:W1:Y:S01]  /*2a30*/  LDC.64 R4, c[0x0][0x388] ;  /* 0x0000e200ff047b82 */ /* 0x000e620000000a00 */
[----:B0-----:R-:W-:Y:S01]  /*2a40*/  IADD3 R2, P2, PT, R6, 0x8, RZ ;  /* 0x0000000806027810 */ /* 0x001fe20007f5e0ff */
[----:B------:R-:W-:-:S03]  /*2a50*/  IMAD R6, R10, 0x2, R13 ;  /* 0x000000020a067824 */ /* 0x000fc600078e020d */
[----:B------:R-:W-:Y:S02]  /*2a60*/  IADD3.X R3, PT, PT, RZ, R7, RZ, P2, !PT ;  /* 0x00000007ff037210 */ /* 0x000fe400017fe4ff */
[----:B------:R-:W-:Y:S02]  /*2a70*/  IADD3 R15, PT, PT, R6, 0x12, RZ ;  /* 0x00000012060f7810 */ /* 0x000fe40007ffe0ff */
[----:B-1----:R-:W-:-:S05]  /*2a80*/  IADD3 R4, P1, PT, R4, 0x8, RZ ;  /* 0x0000000804047810 */ /* 0x002fca0007f3e0ff */
[----:B------:R-:W-:-:S08]  /*2a90*/  IMAD.X R5, RZ, RZ, R5, P1 ;  /* 0x000000ffff057224 */ /* 0x000fd000008e0605 */
.L_x_29:
[----:B------:R-:W-:-:S05]  /*2aa0*/  IMAD.WIDE R6, R15, 0x4, R4 ;  /* 0x000000040f067825 */ /* 0x000fca00078e0204 */
[----:B-1----:R-:W2:Y:S02]  /*2ab0*/  LDG.E R8, desc[UR4][R6.64+-0x8] ;  /* 0xfffff80406087981 */ /* 0x002ea4000c1e1900 */
[----:B--2---:R-:W-:Y:S01]  /*2ac0*/  LEA.HI R16, R8, R8, RZ, 0x1 ;  /* 0x0000000808107211 */ /* 0x004fe200078f08ff */
[----:B------:R-:W-:-:S03]  /*2ad0*/  IMAD.WIDE R8, R0, 0x4, R2 ;  /* 0x0000000400087825 */ /* 0x000fc600078e0202 */
[----:B------:R-:W-:-:S05]  /*2ae0*/  LEA.HI.SX32 R17, R16, 0x32, 0x1f ;  /* 0x0000003210117811 */ /* 0x000fca00078ffaff */
[----:B------:R0:W-:Y:S04]  /*2af0*/  STG.E desc[UR4][R8.64+-0x8], R17 ;  /* 0xfffff81108007986 */ /* 0x0001e8000c101904 */
[----:B------:R-:W2:Y:S02]  /*2b00*/  LDG.E R16, desc[UR4][R6.64+-0x4] ;  /* 0xfffffc0406107981 */ /* 0x000ea4000c1e1900 */
[----:B--2---:R-:W-:-:S04]  /*2b10*/  LEA.HI R16, R16, R16, RZ, 0x1 ;  /* 0x0000001010107211 */ /* 0x004fc800078f08ff */
[----:B------:R-:W-:-:S05]  /*2b20*/  LEA.HI.SX32 R19, R16, 0x32, 0x1f ;  /* 0x0000003210137811 */ /* 0x000fca00078ffaff */
[----:B------:R1:W-:Y:S04]  /*2b30*/  STG.E desc[UR4][R8.64+-0x4], R19 ;  /* 0xfffffc1308007986 */ /* 0x0003e8000c101904 */
[----:B------:R-:W2:Y:S02]  /*2b40*/  LDG.E R16, desc[UR4][R6.64] ;  /* 0x0000000406107981 */ /* 0x000ea4000c1e1900 */
[----:B--2---:R-:W-:-:S04]  /*2b50*/  LEA.HI R16, R16, R16, RZ, 0x1 ;  /* 0x0000001010107211 */ /* 0x004fc800078f08ff */
[----:B------:R-:W-:-:S05]  /*2b60*/  LEA.HI.SX32 R21, R16, 0x32, 0x1f ;  /* 0x0000003210157811 */ /* 0x000fca00078ffaff */
[----:B------:R1:W-:Y:S04]  /*2b70*/  STG.E desc[UR4][R8.64], R21 ;  /* 0x0000001508007986 */ /* 0x0003e8000c101904 */
[----:B------:R-:W2:Y:S01]  /*2b80*/  LDG.E R16, desc[UR4][R6.64+0x4] ;  /* 0x0000040406107981 */ /* 0x000ea2000c1e1900 */
[----:B------:R-:W-:Y:S01]  /*2b90*/  IADD3 R14, PT, PT, R14, 0x4, RZ ;  /* 0x000000040e0e7810 */ /* 0x000fe20007ffe0ff */
[----:B------:R-:W-:Y:S01]  /*2ba0*/  VIADD R15, R15, 0x4 ;  /* 0x000000040f0f7836 */ /* 0x000fe20000000000 */
[----:B------:R-:W-:Y:S02]  /*2bb0*/  IADD3 R0, PT, PT, R0, 0x4, RZ ;  /* 0x0000000400007810 */ /* 0x000fe40007ffe0ff */
[----:B------:R-:W-:Y:S02]  /*2bc0*/  ISETP.NE.AND P1, PT, R14, RZ, PT ;  /* 0x000000ff0e00720c */ /* 0x000fe40003f25270 */
[----:B--2---:R-:W-:-:S04]  /*2bd0*/  LEA.HI R16, R16, R16, RZ, 0x1 ;  /* 0x0000001010107211 */ /* 0x004fc800078f08ff */
[----:B0-----:R-:W-:-:S05]  /*2be0*/  LEA.HI.SX32 R17, R16, 0x32, 0x1f ;  /* 0x0000003210117811 */ /* 0x001fca00078ffaff */
[----:B------:R1:W-:Y:S02]  /*2bf0*/  STG.E desc[UR4][R8.64+0x4], R17 ;  /* 0x0000041108007986 */ /* 0x0003e4000c101904 */
[----:B------:R-:W-:Y:S05]  /*2c00*/  @P1 BRA `(.L_x_29) ;  /* 0xfffffffc00a41947 */ /* 0x000fea000383ffff */
.L_x_28:
[----:B------:R-:W-:Y:S05]  /*2c10*/  BSYNC.RECONVERGENT B0 ;  /* 0x0000000000007941 */ /* 0x000fea0003800200 */
.L_x_27:
[----:B------:R-:W-:Y:S05]  /*2c20*/  @!P0 EXIT ;  /* 0x000000000000894d */ /* 0x000fea0003800000 */
[----:B------:R-:W0:Y:S01]  /*2c30*/  LDC.64 R2, c[0x0][0x380] ;  /* 0x0000e000ff027b82 */ /* 0x000e220000000a00 */
[----:B------:R-:W-:Y:S02]  /*2c40*/  IMAD.IADD R13, R13, 0x1, R12 ;  /* 0x000000010d0d7824 */ /* 0x000fe400078e020c */
[----:B------:R-:W-:-:S03]  /*2c50*/  IMAD.MOV R11, RZ, RZ, -R11 ;  /* 0x000000ffff0b7224 */ /* 0x000fc600078e0a0b */
[----:B------:R-:W-:Y:S02]  /*2c60*/  LEA R13, R10, R13, 0x1 ;  /* 0x0000000d0a0d7211 */ /* 0x000fe400078e08ff */
[----:B------:R-:W2:Y:S02]  /*2c70*/  LDC.64 R4, c[0x0][0x388] ;  /* 0x0000e200ff047b82 */ /* 0x000ea40000000a00 */
[----:B------:R-:W-:-:S07]  /*2c80*/  IADD3 R13, PT, PT, R13, 0x12, RZ ;  /* 0x000000120d0d7810 */ /* 0x000fce0007ffe0ff */
.L_x_30:
[----:B-12---:R-:W-:-:S06]  /*2c90*/  IMAD.WIDE R8, R13, 0x4, R4 ;  /* 0x000000040d087825 */ /* 0x006fcc00078e0204 */
[----:B------:R-:W2:Y:S01]  /*2ca0*/  LDG.E R8, desc[UR4][R8.64] ;  /* 0x0000000408087981 */ /* 0x000ea2000c1e1900 */
[C---:B0--3--:R-:W-:Y:S01]  /*2cb0*/  IMAD.WIDE R6, R0.reuse, 0x4, R2 ;  /* 0x0000000400067825 */ /* 0x049fe200078e0202 */
[----:B------:R-:W-:-:S03]  /*2cc0*/  IADD3 R0, PT, PT, R0, 0x1, RZ ;  /* 0x0000000100007810 */ /* 0x000fc60007ffe0ff */
[----:B------:R-:W-:Y:S02]  /*2cd0*/  VIADD R11, R11, 0x1 ;  /* 0x000000010b0b7836 */ /* 0x000fe40000000000 */
[----:B------:R-:W-:-:S03]  /*2ce0*/  VIADD R13, R13, 0x1 ;  /* 0x000000010d0d7836 */ /* 0x000fc60000000000 */
[----:B------:R-:W-:Y:S02]  /*2cf0*/  ISETP.NE.AND P0, PT, R11, RZ, PT ;  /* 0x000000ff0b00720c */ /* 0x000fe40003f05270 */
[----:B--2---:R-:W-:-:S04]  /*2d00*/  LEA.HI R10, R8, R8, RZ, 0x1 ;  /* 0x00000008080a7211 */ /* 0x004fc800078f08ff */
[----:B------:R-:W-:-:S05]  /*2d10*/  LEA.HI.SX32 R15, R10, 0x32, 0x1f ;  /* 0x000000320a0f7811 */ /* 0x000fca00078ffaff */
[----:B------:R3:W-:Y:S02]  /*2d20*/  STG.E desc[UR4][R6.64], R15 ;  /* 0x0000000f06007986 */ /* 0x0007e4000c101904 */
[----:B------:R-:W-:Y:S05]  /*2d30*/  @P0 BRA `(.L_x_30) ;  /* 0xfffffffc00d40947 */ /* 0x000fea000383ffff */
[----:B------:R-:W-:Y:S05]  /*2d40*/  EXIT ;  /* 0x000000000000794d */ /* 0x000fea0003800000 */
.L_x_53:
[----:B------:R-:W0:Y:S01]  /*2d50*/  LDC R3, c[0x0][0x398] ;  /* 0x0000e600ff037b82 */ /* 0x000e220000000800 */
[----:B------:R-:W1:Y:S07]  /*2d60*/  S2R R5, SR_TID.X ;  /* 0x0000000000057919 */ /* 0x000e6e0000002100 */
[----:B------:R-:W2:Y:S08]  /*2d70*/  LDC R0, c[0x0][0x360] ;  /* 0x0000d800ff007b82 */ /* 0x000eb00000000800 */
[----:B------:R-:W3:Y:S01]  /*2d80*/  S2UR UR6, SR_CTAID.X ;  /* 0x00000000000679c3 */ /* 0x000ee20000002500 */
[----:B0-----:R-:W-:-:S13]  /*2d90*/  ISETP.GE.AND P0, PT, R3, 0x1, PT ;  /* 0x000000010300780c */ /* 0x001fda0003f06270 */
[----:B-123--:R-:W-:Y:S05]  /*2da0*/  @!P0 EXIT ;  /* 0x000000000000894d */ /* 0x00efea0003800000 */
[----:B------:R-:W-:Y:S01]  /*2db0*/  SHF.L.U32 R3, R3, 0x2, RZ ;  /* 0x0000000203037819 */ /* 0x000fe200000006ff */
[----:B------:R-:W-:Y:S01]  /*2dc0*/  IMAD R0, R0, UR6, R5 ;  /* 0x0000000600007c24 */ /* 0x000fe2000f8e0205 */
[----:B------:R-:W0:Y:S01]  /*2dd0*/  LDCU.64 UR6, c[0x0][0x388] ;  /* 0x00007100ff0677ac */ /* 0x000e220008000a00 */
[----:B------:R-:W-:Y:S01]  /*2de0*/  BSSY.RECONVERGENT B0, `(.L_x_31) ;  /* 0x0000044000007945 */ /* 0x000fe20003800200 */
[----:B------:R-:W-:Y:S01]  /*2df0*/  MOV R18, RZ ;  /* 0x000000ff00127202 */ /* 0x000fe20000000f00 */
[----:B------:R-:W-:Y:S02]  /*2e00*/  IMAD R0, R3, R0, RZ ;  /* 0x0000000003007224 */ /* 0x000fe400078e02ff */
[----:B------:R-:W-:Y:S02]  /*2e10*/  IMAD.MOV.U32 R4, RZ, RZ, RZ ;  /* 0x000000ffff047224 */ /* 0x000fe400078e00ff */
[----:B------:R-:W-:Y:S01]  /*2e20*/  VIADD R2, R0, 0x1 ;  /* 0x0000000100027836 */ /* 0x000fe20000000000 */
[----:B------:R-:W-:-:S04]  /*2e30*/  SHF.R.S32.HI R5, RZ, 0x2, R0 ;  /* 0x00000002ff057819 */ /* 0x000fc80000011400 */
[----:B------:R-:W-:-:S04]  /*2e40*/  VIADDMNMX R7, R0, R3, R2, !PT ;  /* 0x0000000300077246 */ /* 0x000fc80007800102 */
[C---:B------:R-:W-:Y:S02]  /*2e50*/  ISETP.NE.AND P0, PT, R7.reuse, R2, PT ;  /* 0x000000020700720c */ /* 0x040fe40003f05270 */
[----:B------:R-:W-:-:S11]  /*2e60*/  LOP3.LUT R11, R7, 0x1, RZ, 0xc0, !PT ;  /* 0x00000001070b7812 */ /* 0x000fd600078ec0ff */
[----:B0-----:R-:W-:Y:S05]  /*2e70*/  @!P0 BRA `(.L_x_32) ;  /* 0x0000000000e88947 */ /* 0x001fea0003800000 */
[----:B------:R-:W0:Y:S01]  /*2e80*/  LDC.64 R2, c[0x0][0x380] ;  /* 0x0000e000ff027b82 */ /* 0x000e220000000a00 */
[----:B------:R-:W-:Y:S01]  /*2e90*/  IADD3 R10, PT, PT, R0, R11, RZ ;  /* 0x0000000b000a7210 */ /* 0x000fe20007ffe0ff */
[----:B------:R-:W-:Y:S01]  /*2ea0*/  IMAD.MOV.U32 R4, RZ, RZ, RZ ;  /* 0x000000ffff047224 */ /* 0x000fe200078e00ff */
[----:B------:R-:W-:Y:S01]  /*2eb0*/  MOV R12, 0xfffffff0 ;  /* 0xfffffff0000c7802 */ /* 0x000fe20000000f00 */
[----:B------:R-:W-:Y:S02]  /*2ec0*/  IMAD.MOV.U32 R13, RZ, RZ, 0x10 ;  /* 0x00000010ff0d7424 */ /* 0x000fe400078e00ff */
[C---:B------:R-:W-:Y:S01]  /*2ed0*/  IMAD.IADD R18, R7.reuse, 0x1, -R10 ;  /* 0x0000000107127824 */ /* 0x040fe200078e0a0a */
[----:B------:R-:W-:-:S07]  /*2ee0*/  IADD3 R10, PT, PT, -R7, R10, RZ ;  /* 0x0000000a070a7210 */ /* 0x000fce0007ffe1ff */
.L_x_35:
[----:B------:R-:W-:-:S04]  /*2ef0*/  IADD3 R17, PT, PT, R12, 0x10, RZ ;  /* 0x000000100c117810 */ /* 0x000fc80007ffe0ff */
[----:B------:R-:W-:-:S13]  /*2f00*/  ISETP.GT.U32.AND P1, PT, R17, 0xe, PT ;  /* 0x0000000e1100780c */ /* 0x000fda0003f24070 */
[----:B-1----:R-:W1:Y:S01]  /*2f10*/  @!P1 LDC.64 R6, c[0x0][0x388] ;  /* 0x0000e200ff069b82 */ /* 0x002e620000000a00 */
[----:B------:R-:W-:Y:S01]  /*2f20*/  @!P1 VIADD R8, R4, 0x1 ;  /* 0x0000000104089836 */ /* 0x000fe20000000000 */
[----:B------:R-:W-:-:S04]  /*2f30*/  @!P1 ISETP.NE.AND P0, PT, R13, 0x10, PT ;  /* 0x000000100d00980c */ /* 0x000fc80003f05270 */
[----:B------:R-:W-:-:S05]  /*2f40*/  @!P1 SEL R4, R5, R8, !P0 ;  /* 0x0000000805049207 */ /* 0x000fca0004000000 */
[----:B-1----:R-:W-:-:S06]  /*2f50*/  @!P1 IMAD.WIDE R14, R4, 0x4, R6 ;  /* 0x00000004040e9825 */ /* 0x002fcc00078e0206 */
[----:B------:R-:W2:Y:S01]  /*2f60*/  @!P1 LDG.E R15, desc[UR4][R14.64] ;  /* 0x000000040e0f9981 */ /* 0x000ea2000c1e1900 */
[----:B------:R-:W-:Y:S01]  /*2f70*/  IADD3 R16, PT, PT, R12, 0x11, RZ ;  /* 0x000000110c107810 */ /* 0x000fe20007ffe0ff */
[----:B------:R-:W-:Y:S03]  /*2f80*/  BSSY.RECONVERGENT B1, `(.L_x_33) ;  /* 0x000001a000017945 */ /* 0x000fe60003800200 */
[----:B------:R-:W-:-:S04]  /*2f90*/  LOP3.LUT R8, R16, 0x7ffffff1, RZ, 0xc0, !PT ;  /* 0x7ffffff110087812 */ /* 0x000fc800078ec0ff */
[----:B------:R-:W-:Y:S01]  /*2fa0*/  ISETP.NE.AND P0, PT, R8, 0x1, PT ;  /* 0x000000010800780c */ /* 0x000fe20003f05270 */
[----:B0-----:R-:W-:-:S05]  /*2fb0*/  IMAD.WIDE R8, R0, 0x4, R2 ;  /* 0x0000000400087825 */ /* 0x001fca00078e0202 */
[----:B--2---:R0:W-:Y:S01]  /*2fc0*/  @!P1 STG.E desc[UR4][R8.64], R15 ;  /* 0x0000000f08009986 */ /* 0x0041e2000c101904 */
[----:B------:R-:W-:Y:S06]  /*2fd0*/  @!P1 BRA `(.L_x_34) ;  /* 0x0000000000509947 */ /* 0x000fec0003800000 */
[----:B------:R-:W-:-:S13]  /*2fe0*/  ISETP.GT.U32.AND P1, PT, R17, 0x1e, PT ;  /* 0x0000001e1100780c */ /* 0x000fda0003f24070 */
[----:B------:R-:W-:Y:S01]  /*2ff0*/  @!P1 VIADD R14, R4, 0x1 ;  /* 0x00000001040e9836 */ /* 0x000fe20000000000 */
[----:B------:R-:W-:Y:S01]  /*3000*/  @!P1 ISETP.NE.AND P2, PT, R16, 0x11, PT ;  /* 0x000000111000980c */ /* 0x000fe20003f45270 */
[----:B------:R-:W-:Y:S01]  /*3010*/  @!P1 IMAD.U32 R7, RZ, RZ, UR7 ;  /* 0x00000007ff079e24 */ /* 0x000fe2000f8e00ff */
[----:B------:R-:W-:Y:S02]  /*3020*/  @!P1 MOV R6, UR6 ;  /* 0x0000000600069c02 */ /* 0x000fe40008000f00 */
[----:B------:R-:W-:-:S05]  /*3030*/  @!P1 SEL R4, R5, R14, !P2 ;  /* 0x0000000e05049207 */ /* 0x000fca0005000000 */
[----:B0-----:R-:W-:-:S06]  /*3040*/  @!P1 IMAD.WIDE R14, R4, 0x4, R6 ;  /* 0x00000004040e9825 */ /* 0x001fcc00078e0206 */
[----:B------:R-:W2:Y:S01]  /*3050*/  @!P1 LDG.E R14, desc[UR4][R14.64] ;  /* 0x000000040e0e9981 */ /* 0x000ea2000c1e1900 */
[----:B------:R-:W-:Y:S01]  /*3060*/  @P1 MOV R7, UR7 ;  /* 0x0000000700071c02 */ /* 0x000fe20008000f00 */
[----:B------:R-:W-:Y:S01]  /*3070*/  @P1 IMAD.U32 R6, RZ, RZ, UR6 ;  /* 0x00000006ff061e24 */ /* 0x000fe2000f8e00ff */
[----:B--2---:R-:W-:-:S05]  /*3080*/  @!P1 SHF.L.U32 R16, R14, 0x1, RZ ;  /* 0x000000010e109819 */ /* 0x004fca00000006ff */
[----:B------:R-:W-:-:S05]  /*3090*/  @!P1 IMAD.HI R16, R16, 0x55555556, RZ ;  /* 0x5555555610109827 */ /* 0x000fca00078e02ff */
[----:B------:R-:W-:-:S05]  /*30a0*/  @!P1 LEA.HI R16, R16, R16, RZ, 0x1 ;  /* 0x0000001010109211 */ /* 0x000fca00078f08ff */
[----:B------:R-:W-:Y:S02]  /*30b0*/  @!P1 VIADD R19, R16, 0x14 ;  /* 0x0000001410139836 */ /* 0x000fe40000000000 */
[----:B------:R-:W-:-:S03]  /*30c0*/  @P1 IMAD.WIDE R16, R4, 0x4, R6 ;  /* 0x0000000404101825 */ /* 0x000fc600078e0206 */
[----:B------:R1:W-:Y:S04]  /*30d0*/  @!P1 STG.E desc[UR4][R8.64], R19 ;  /* 0x0000001308009986 */ /* 0x0003e8000c101904 */
[----:B------:R-:W2:Y:S02]  /*30e0*/  @P1 LDG.E R16, desc[UR4][R16.64] ;  /* 0x0000000410101981 */ /* 0x000ea4000c1e1900 */
[----:B--2---:R-:W-:-:S04]  /*30f0*/  @P1 LEA.HI R20, R16, R16, RZ, 0x1 ;  /* 0x0000001010141211 */ /* 0x004fc800078f08ff */
[----:B------:R-:W-:-:S05]  /*3100*/  @P1 SHF.R.S32.HI R21, RZ, 0x1, R20 ;  /* 0x00000001ff151819 */ /* 0x000fca0000011414 */
[----:B------:R1:W-:Y:S02]  /*3110*/  @P1 STG.E desc[UR4][R8.64], R21 ;  /* 0x0000001508001986 */ /* 0x0003e4000c101904 */
.L_x_34:
[----:B------:R-:W-:Y:S05]  /*3120*/  BSYNC.RECONVERGENT B1 ;  /* 0x0000000000017941 */ /* 0x000fea0003800200 */
.L_x_33:
[----:B------:R-:W-:-:S05]  /*3130*/  IMAD.WIDE R6, R4, 0x4, R6 ;  /* 0x0000000404067825 */ /* 0x000fca00078e0206 */
[----:B------:R-:W2:Y:S02]  /*3140*/  @P0 LDG.E R14, desc[UR4][R6.64] ;  /* 0x00000004060e0981 */ /* 0x000ea4000c1e1900 */
[----:B--2---:R-:W-:-:S04]  /*3150*/  @P0 LEA.HI R14, R14, R14, RZ, 0x1 ;  /* 0x0000000e0e0e0211 */ /* 0x004fc800078f08ff */
[----:B0-----:R-:W-:-:S05]  /*3160*/  @P0 SHF.R.S32.HI R15, RZ, 0x1, R14 ;  /* 0x00000001ff0f0819 */ /* 0x001fca000001140e */
[----:B------:R2:W-:Y:S04]  /*3170*/  @P0 STG.E desc[UR4][R8.64+0x4], R15 ;  /* 0x0000040f08000986 */ /* 0x0005e8000c101904 */
[----:B------:R-:W3:Y:S01]  /*3180*/  @!P0 LDG.E R14, desc[UR4][R6.64] ;  /* 0x00000004060e8981 */ /* 0x000ee2000c1e1900 */
[----:B------:R-:W-:Y:S01]  /*3190*/  IADD3 R10, PT, PT, R10, 0x2, RZ ;  /* 0x000000020a0a7810 */ /* 0x000fe20007ffe0ff */
[----:B------:R-:W-:Y:S01]  /*31a0*/  VIADD R0, R0, 0x2 ;  /* 0x0000000200007836 */ /* 0x000fe20000000000 */
[----:B------:R-:W-:Y:S01]  /*31b0*/  IADD3 R12, PT, PT, R12, 0x2, RZ ;  /* 0x000000020c0c7810 */ /* 0x000fe20007ffe0ff */
[----:B------:R-:W-:Y:S02]  /*31c0*/  VIADD R13, R13, 0xfffffffe ;  /* 0xfffffffe0d0d7836 */ /* 0x000fe40000000000 */
[----:B---3--:R-:W-:-:S05]  /*31d0*/  @!P0 IMAD.HI R14, R14, 0x55555556, RZ ;  /* 0x555555560e0e8827 */ /* 0x008fca00078e02ff */
[----:B------:R-:W-:-:S05]  /*31e0*/  @!P0 LEA.HI R17, R14, R14, RZ, 0x1 ;  /* 0x0000000e0e118211 */ /* 0x000fca00078f08ff */
[----:B------:R2:W-:Y:S01]  /*31f0*/  @!P0 STG.E desc[UR4][R8.64+0x4], R17 ;  /* 0x0000041108008986 */ /* 0x0005e2000c101904 */
[----:B------:R-:W-:-:S13]  /*3200*/  ISETP.NE.AND P0, PT, R10, RZ, PT ;  /* 0x000000ff0a00720c */ /* 0x000fda0003f05270 */
[----:B--2---:R-:W-:Y:S05]  /*3210*/  @P0 BRA `(.L_x_35) ;  /* 0xfffffffc00340947 */ /* 0x004fea000383ffff */
.L_x_32:
[----:B------:R-:W-:Y:S05]  /*3220*/  BSYNC.RECONVERGENT B0 ;  /* 0x0000000000007941 */ /* 0x000fea0003800200 */
.L_x_31:
[----:B------:R-:W-:-:S13]  /*3230*/  ISETP.NE.AND P0, PT, R11, RZ, PT ;  /* 0x000000ff0b00720c */ /* 0x000fda0003f05270 */
[----:B------:R-:W-:Y:S05]  /*3240*/  @!P0 EXIT ;  /* 0x000000000000894d */ /* 0x000fea0003800000 */
[C---:B------:R-:W-:Y:S02]  /*3250*/  ISETP.LT.U32.AND P1, PT, R18.reuse, 0xf, PT ;  /* 0x0000000f1200780c */ /* 0x040fe40003f21070 */
[----:B------:R-:W-:-:S13]  /*3260*/  LOP3.LUT P0, R3, R18, 0x1, RZ, 0xc0, !PT ;  /* 0x0000000112037812 */ /* 0x000fda000780c0ff */
[----:B------:R-:W-:Y:S05]  /*3270*/  @!P0 BRA P1, `(.L_x_36) ;  /* 0x0000000000988947 */ /* 0x000fea0000800000 */
[----:B------:R-:W-:-:S04]  /*3280*/  LOP3.LUT R2, R18, 0x7ffffff1, RZ, 0xc0, !PT ;  /* 0x7ffffff112027812 */ /* 0x000fc800078ec0ff */
[----:B------:R-:W-:-:S13]  /*3290*/  ISETP.NE.AND P0, PT, R2, 0x1, PT ;  /* 0x000000010200780c */ /* 0x000fda0003f05270 */
[----:B------:R-:W-:Y:S05]  /*32a0*/  @!P0 BRA `(.L_x_37) ;  /* 0x0000000000688947 */ /* 0x000fea0003800000 */
[----:B------:R-:W-:Y:S02]  /*32b0*/  ISETP.EQ.AND P1, PT, R3, RZ, PT ;  /* 0x000000ff0300720c */ /* 0x000fe40003f22270 */
[----:B------:R-:W-:-:S13]  /*32c0*/  ISETP.GE.U32.AND P0, PT, R18, 0x1f, PT ;  /* 0x0000001f1200780c */ /* 0x000fda0003f06070 */
[----:B------:R-:W-:Y:S05]  /*32d0*/  @!P0 BRA P1, `(.L_x_38) ;  /* 0x0000000000248947 */ /* 0x000fea0000800000 */
[----:B------:R-:W0:Y:S02]  /*32e0*/  LDC.64 R2, c[0x0][0x388] ;  /* 0x0000e200ff027b82 */ /* 0x000e240000000a00 */
[----:B0-----:R-:W-:-:S06]  /*32f0*/  IMAD.WIDE R4, R4, 0x4, R2 ;  /* 0x0000000404047825 */ /* 0x001fcc00078e0202 */
[----:B------:R-:W0:Y:S01]  /*3300*/  LDC.64 R2, c[0x0][0x380] ;  /* 0x0000e000ff027b82 */ /* 0x000e220000000a00 */
[----:B------:R-:W2:Y:S01]  /*3310*/  LDG.E R4, desc[UR4][R4.64] ;  /* 0x0000000404047981 */ /* 0x000ea2000c1e1900 */
[----:B0-----:R-:W-:Y:S01]  /*3320*/  IMAD.WIDE R2, R0, 0x4, R2 ;  /* 0x0000000400027825 */ /* 0x001fe200078e0202 */
[----:B--2---:R-:W-:-:S04]  /*3330*/  LEA.HI R6, R4, R4, RZ, 0x1 ;  /* 0x0000000404067211 */ /* 0x004fc800078f08ff */
[----:B------:R-:W-:-:S05]  /*3340*/  SHF.R.S32.HI R7, RZ, 0x1, R6 ;  /* 0x00000001ff077819 */ /* 0x000fca0000011406 */
[----:B------:R-:W-:Y:S01]  /*3350*/  STG.E desc[UR4][R2.64], R7 ;  /* 0x0000000702007986 */ /* 0x000fe2000c101904 */
[----:B------:R-:W-:Y:S05]  /*3360*/  EXIT ;  /* 0x000000000000794d */ /* 0x000fea0003800000 */
.L_x_38:
[----:B------:R-:W0:Y:S01]  /*3370*/  LDC.64 R2, c[0x0][0x388] ;  /* 0x0000e200ff027b82 */ /* 0x000e220000000a00 */
[----:B------:R-:W-:Y:S02]  /*3380*/  ISETP.NE.AND P0, PT, R18, 0x10, PT ;  /* 0x000000101200780c */ /* 0x000fe40003f05270 */
[----:B------:R-:W-:-:S04]  /*3390*/  IADD3 R4, PT, PT, R4, 0x1, RZ ;  /* 0x0000000104047810 */ /* 0x000fc80007ffe0ff */
[----:B------:R-:W-:-:S05]  /*33a0*/  SEL R5, R5, R4, !P0 ;  /* 0x0000000405057207 */ /* 0x000fca0004000000 */
[----:B0-----:R-:W-:Y:S02]  /*33b0*/  IMAD.WIDE R2, R5, 0x4, R2 ;  /* 0x0000000405027825 */ /* 0x001fe400078e0202 */
[----:B------:R-:W0:Y:S04]  /*33c0*/  LDC.64 R4, c[0x0][0x380] ;  /* 0x0000e000ff047b82 */ /* 0x000e280000000a00 */
[----:B------:R-:W2:Y:S01]  /*33d0*/  LDG.E R2, desc[UR4][R2.64] ;  /* 0x0000000402027981 */ /* 0x000ea2000c1e1900 */
[----:B0-----:R-:W-:-:S04]  /*33e0*/  IMAD.WIDE R4, R0, 0x4, R4 ;  /* 0x0000000400047825 */ /* 0x001fc800078e0204 */
[----:B--2---:R-:W-:-:S04]  /*33f0*/  IMAD.SHL.U32 R6, R2, 0x2, RZ ;  /* 0x0000000202067824 */ /* 0x004fc800078e00ff */
[----:B------:R-:W-:-:S05]  /*3400*/  IMAD.HI R6, R6, 0x55555556, RZ ;  /* 0x5555555606067827 */ /* 0x000fca00078e02ff */
[----:B------:R-:W-:-:S04]  /*3410*/  LEA.HI R6, R6, R6, RZ, 0x1 ;  /* 0x0000000606067211 */ /* 0x000fc800078f08ff */
[----:B------:R-:W-:-:S05]  /*3420*/  IADD3 R7, PT, PT, R6, 0x14, RZ ;  /* 0x0000001406077810 */ /* 0x000fca0007ffe0ff */
[----:B------:R-:W-:Y:S01]  /*3430*/  STG.E desc[UR4][R4.64], R7 ;  /* 0x0000000704007986 */ /* 0x000fe2000c101904 */
[----:B------:R-:W-:Y:S05]  /*3440*/  EXIT ;  /* 0x000000000000794d */ /* 0x000fea0003800000 */
.L_x_37:
[----:B------:R-:W0:Y:S02]  /*3450*/  LDC.64 R2, c[0x0][0x388] ;  /* 0x0000e200ff027b82 */ /* 0x000e240000000a00 */
[----:B0-----:R-:W-:-:S06]  /*3460*/  IMAD.WIDE R2, R4, 0x4, R2 ;  /* 0x0000000404027825 */ /* 0x001fcc00078e0202 */
[----:B------:R-:W0:Y:S01]  /*3470*/  LDC.64 R4, c[0x0][0x380] ;  /* 0x0000e000ff047b82 */ /* 0x000e220000000a00 */
[----:B------:R-:W2:Y:S01]  /*3480*/  LDG.E R2, desc[UR4][R2.64] ;  /* 0x0000000402027981 */ /* 0x000ea2000c1e1900 */
[----:B0-----:R-:W-:-:S04]  /*3490*/  IMAD.WIDE R4, R0, 0x4, R4 ;  /* 0x0000000400047825 */ /* 0x001fc800078e0204 */
[----:B--2---:R-:W-:-:S05]  /*34a0*/  IMAD.HI R6, R2, 0x55555556, RZ ;  /* 0x5555555602067827 */ /* 0x004fca00078e02ff */
[----:B------:R-:W-:-:S05]  /*34b0*/  LEA.HI R7, R6, R6, RZ, 0x1 ;  /* 0x0000000606077211 */ /* 0x000fca00078f08ff */
[----:B------:R-:W-:Y:S01]  /*34c0*/  STG.E desc[UR4][R4.64], R7 ;  /* 0x0000000704007986 */ /* 0x000fe2000c101904 */
[----:B------:R-:W-:Y:S05]  /*34d0*/  EXIT ;  /* 0x000000000000794d */ /* 0x000fea0003800000 */
.L_x_36:
[----:B------:R-:W0:Y:S01]  /*34e0*/  LDC.64 R2, c[0x0][0x388] ;  /* 0x0000e200ff027b82 */ /* 0x000e220000000a00 */
[----:B------:R-:W-:Y:S01]  /*34f0*/  VIADD R4, R4, 0x1 ;  /* 0x0000000104047836 */ /* 0x000fe20000000000 */
[----:B------:R-:W-:-:S04]  /*3500*/  ISETP.NE.AND P0, PT, R18, RZ, PT ;  /* 0x000000ff1200720c */ /* 0x000fc80003f05270 */
[----:B------:R-:W-:-:S05]  /*3510*/  SEL R5, R5, R4, !P0 ;  /* 0x0000000405057207 */ /* 0x000fca0004000000 */
[----:B0-----:R-:W-:Y:S02]  /*3520*/  IMAD.WIDE R2, R5, 0x4, R2 ;  /* 0x0000000405027825 */ /* 0x001fe400078e0202 */
[----:B------:R-:W0:Y:S04]  /*3530*/  LDC.64 R4, c[0x0][0x380] ;  /* 0x0000e000ff047b82 */ /* 0x000e280000000a00 */
[----:B------:R-:W2:Y:S01]  /*3540*/  LDG.E R3, desc[UR4][R2.64] ;  /* 0x0000000402037981 */ /* 0x000ea2000c1e1900 */
[----:B0-----:R-:W-:-:S05]  /*3550*/  IMAD.WIDE R4, R0, 0x4, R4 ;  /* 0x0000000400047825 */ /* 0x001fca00078e0204 */
[----:B--2---:R0:W-:Y:S02]  /*3560*/  STG.E desc[UR4][R4.64], R3 ;  /* 0x0000000304007986 */ /* 0x0041e4000c101904 */
.L_x_43:
[----:B------:R-:W-:Y:S05]  /*3570*/  EXIT ;  /* 0x000000000000794d */ /* 0x000fea0003800000 */
.L_x_39:
[----:B------:R-:W-:-:S00]  /*3580*/  BRA `(.L_x_39) ;  /* 0xfffffffc00fc7947 */ /* 0x000fc0000383ffff */
[----:B------:R-:W-:-:S00]  /*3590*/  NOP ;  /* 0x0000000000007918 */ /* 0x000fc00000000000 */
        /* <DEDUP_REMOVED lines=14> */
.L_x_56:


//--------------------- .nv.shared.reserved.0     --------------------------
	.section	.nv.shared.reserved.0,"aw",@nobits
	.weak		__nv_reservedSMEM_offset_0_alias
	.size		__nv_reservedSMEM_offset_0_alias, 0, 64
	.other		__nv_reservedSMEM_offset_0_alias,@"STO_CUDA_RESERVED_SHARED STV_DEFAULT"
__nv_reservedSMEM_offset_0_alias:
	.zero		0
	.zero		64


//--------------------- .nv.constant0._Z13cuda_kernel_8PiS_S_ii --------------------------
	.section	.nv.constant0._Z13cuda_kernel_8PiS_S_ii,"a",@progbits
	.sectionflags	@""
	.align	4
.nv.constant0._Z13cuda_kernel_8PiS_S_ii:
	.zero		928


//--------------------- SYMBOLS --------------------------

	.type		.nv.reservedSmem.offset0,@object
	.size		.nv.reservedSmem.offset0,0x4
